	.target	sm_90a

	.elftype	@"ET_EXEC"


//--------------------- .note.nv.tkinfo           --------------------------
	.section	.note.nv.tkinfo,"",@"SHT_NOTE"
	.sectionflags	@"SHF_NOTE_NV_TKINFO"
	.tkinfo
        /*0018*/ 	.word	0x00000002
        /*0030*/ 	.string	""
        /*0030*/ 	.string	"ptxas"
        /*0030*/ 	.string	"Cuda compilation tools, release 13.0, V13.0.88"
        /*0030*/ 	.string	"Build cuda_13.0.r13.0/compiler.36424714_0"
        /*0030*/ 	.string	"-v  -suppress-debug-info  -lineinfo  -arch sm_90a "



//--------------------- .note.nv.cuinfo           --------------------------
	.section	.note.nv.cuinfo,"",@"SHT_NOTE"
	.sectionflags	@"SHF_NOTE_NV_CUINFO"
        /*0018*/ 	.short	0x0002
        /*001a*/ 	.short	0x005a
        /*001c*/ 	.short	0x0082
	.zero		2


//--------------------- .nv.info                  --------------------------
	.section	.nv.info,"",@"SHT_CUDA_INFO"
	.align	4


	//----- nvinfo : EIATTR_REGCOUNT
	.align		4
        /*0000*/ 	.byte	0x04, 0x2f
        /*0002*/ 	.short	(.L_1 - .L_0)
	.align		4
.L_0:
        /*0004*/ 	.word	index@(matmul_kernel)
        /*0008*/ 	.word	0x000000ff


	//----- nvinfo : EIATTR_FRAME_SIZE
	.align		4
.L_1:
        /*000c*/ 	.byte	0x04, 0x11
        /*000e*/ 	.short	(.L_3 - .L_2)
	.align		4
.L_2:
        /*0010*/ 	.word	index@(matmul_kernel)
        /*0014*/ 	.word	0x00000210


	//----- nvinfo : EIATTR_MIN_STACK_SIZE
	.align		4
.L_3:
        /*0018*/ 	.byte	0x04, 0x12
        /*001a*/ 	.short	(.L_5 - .L_4)
	.align		4
.L_4:
        /*001c*/ 	.word	index@(matmul_kernel)
        /*0020*/ 	.word	0x00000210
.L_5:


//--------------------- .nv.compat                --------------------------
	.section	.nv.compat,"",@"SHT_CUDA_COMPAT_INFO"
	.align	4
        /*0000*/ 	.byte	0x02, 0x09, 0x01, 0x00, 0x02, 0x02, 0x04, 0x00, 0x02, 0x05, 0x05, 0x00, 0x03, 0x07, 0x01, 0x01
        /*0010*/ 	.byte	0x02, 0x03, 0x00, 0x00, 0x02, 0x06, 0x01, 0x00, 0x04, 0x0b, 0x08, 0x00, 0x00, 0x00, 0x00, 0x00
        /*0020*/ 	.byte	0x00, 0x00, 0x00, 0x00


//--------------------- .nv.info.matmul_kernel    --------------------------
	.section	.nv.info.matmul_kernel,"",@"SHT_CUDA_INFO"
	.sectionflags	@""
	.align	4


	//----- nvinfo : EIATTR_CUDA_API_VERSION
	.align		4
        /*0000*/ 	.byte	0x04, 0x37
        /*0002*/ 	.short	(.L_7 - .L_6)
.L_6:
        /*0004*/ 	.word	0x00000082


	//----- nvinfo : EIATTR_KPARAM_INFO
	.align		4
.L_7:
        /*0008*/ 	.byte	0x04, 0x17
        /*000a*/ 	.short	(.L_9 - .L_8)
.L_8:
        /*000c*/ 	.word	0x00000000
        /*0010*/ 	.short	0x000d
        /*0012*/ 	.short	0x0048
        /*0014*/ 	.byte	0x00, 0xf4, 0x21, 0x00


	//----- nvinfo : EIATTR_KPARAM_INFO
	.align		4
.L_9:
        /*0018*/ 	.byte	0x04, 0x17
        /*001a*/ 	.short	(.L_11 - .L_10)
.L_10:
        /*001c*/ 	.word	0x00000000
        /*0020*/ 	.short	0x000c
        /*0022*/ 	.short	0x0040
        /*0024*/ 	.byte	0x00, 0xf4, 0x21, 0x00


	//----- nvinfo : EIATTR_KPARAM_INFO
	.align		4
.L_11:
        /*0028*/ 	.byte	0x04, 0x17
        /*002a*/ 	.short	(.L_13 - .L_12)
.L_12:
        /*002c*/ 	.word	0x00000000
        /*0030*/ 	.short	0x000b
        /*0032*/ 	.short	0x0038
        /*0034*/ 	.byte	0x00, 0xf0, 0x11, 0x00


	//----- nvinfo : EIATTR_KPARAM_INFO
	.align		4
.L_13:
        /*0038*/ 	.byte	0x04, 0x17
        /*003a*/ 	.short	(.L_15 - .L_14)
.L_14:
        /*003c*/ 	.word	0x00000000
        /*0040*/ 	.short	0x000a
        /*0042*/ 	.short	0x0034
        /*0044*/ 	.byte	0x00, 0xf0, 0x11, 0x00


	//----- nvinfo : EIATTR_KPARAM_INFO
	.align		4
.L_15:
        /*0048*/ 	.byte	0x04, 0x17
        /*004a*/ 	.short	(.L_17 - .L_16)
.L_16:
        /*004c*/ 	.word	0x00000000
        /*0050*/ 	.short	0x0009
        /*0052*/ 	.short	0x0030
        /*0054*/ 	.byte	0x00, 0xf0, 0x11, 0x00


	//----- nvinfo : EIATTR_KPARAM_INFO
	.align		4
.L_17:
        /*0058*/ 	.byte	0x04, 0x17
        /*005a*/ 	.short	(.L_19 - .L_18)
.L_18:
        /*005c*/ 	.word	0x00000000
        /*0060*/ 	.short	0x0008
        /*0062*/ 	.short	0x002c
        /*0064*/ 	.byte	0x00, 0xf0, 0x11, 0x00


	//----- nvinfo : EIATTR_KPARAM_INFO
	.align		4
.L_19:
        /*0068*/ 	.byte	0x04, 0x17
        /*006a*/ 	.short	(.L_21 - .L_20)
.L_20:
        /*006c*/ 	.word	0x00000000
        /*0070*/ 	.short	0x0007
        /*0072*/ 	.short	0x0028
        /*0074*/ 	.byte	0x00, 0xf0, 0x11, 0x00


	//----- nvinfo : EIATTR_KPARAM_INFO
	.align		4
.L_21:
        /*0078*/ 	.byte	0x04, 0x17
        /*007a*/ 	.short	(.L_23 - .L_22)
.L_22:
        /*007c*/ 	.word	0x00000000
        /*0080*/ 	.short	0x0006
        /*0082*/ 	.short	0x0024
        /*0084*/ 	.byte	0x00, 0xf0, 0x11, 0x00


	//----- nvinfo : EIATTR_KPARAM_INFO
	.align		4
.L_23:
        /*0088*/ 	.byte	0x04, 0x17
        /*008a*/ 	.short	(.L_25 - .L_24)
.L_24:
        /*008c*/ 	.word	0x00000000
        /*0090*/ 	.short	0x0005
        /*0092*/ 	.short	0x0020
        /*0094*/ 	.byte	0x00, 0xf0, 0x11, 0x00


	//----- nvinfo : EIATTR_KPARAM_INFO
	.align		4
.L_25:
        /*0098*/ 	.byte	0x04, 0x17
        /*009a*/ 	.short	(.L_27 - .L_26)
.L_26:
        /*009c*/ 	.word	0x00000000
        /*00a0*/ 	.short	0x0004
        /*00a2*/ 	.short	0x001c
        /*00a4*/ 	.byte	0x00, 0xf0, 0x11, 0x00


	//----- nvinfo : EIATTR_KPARAM_INFO
	.align		4
.L_27:
        /*00a8*/ 	.byte	0x04, 0x17
        /*00aa*/ 	.short	(.L_29 - .L_28)
.L_28:
        /*00ac*/ 	.word	0x00000000
        /*00b0*/ 	.short	0x0003
        /*00b2*/ 	.short	0x0018
        /*00b4*/ 	.byte	0x00, 0xf0, 0x11, 0x00


	//----- nvinfo : EIATTR_KPARAM_INFO
	.align		4
.L_29:
        /*00b8*/ 	.byte	0x04, 0x17
        /*00ba*/ 	.short	(.L_31 - .L_30)
.L_30:
        /*00bc*/ 	.word	0x00000000
        /*00c0*/ 	.short	0x0002
        /*00c2*/ 	.short	0x0010
        /*00c4*/ 	.byte	0x00, 0xf4, 0x21, 0x00


	//----- nvinfo : EIATTR_KPARAM_INFO
	.align		4
.L_31:
        /*00c8*/ 	.byte	0x04, 0x17
        /*00ca*/ 	.short	(.L_33 - .L_32)
.L_32:
        /*00cc*/ 	.word	0x00000000
        /*00d0*/ 	.short	0x0001
        /*00d2*/ 	.short	0x0008
        /*00d4*/ 	.byte	0x00, 0xf4, 0x21, 0x00


	//----- nvinfo : EIATTR_KPARAM_INFO
	.align		4
.L_33:
        /*00d8*/ 	.byte	0x04, 0x17
        /*00da*/ 	.short	(.L_35 - .L_34)
.L_34:
        /*00dc*/ 	.word	0x00000000
        /*00e0*/ 	.short	0x0000
        /*00e2*/ 	.short	0x0000
        /*00e4*/ 	.byte	0x00, 0xf4, 0x21, 0x00


	//----- nvinfo : EIATTR_SPARSE_MMA_MASK
	.align		4
.L_35:
        /*00e8*/ 	.byte	0x03, 0x50
        /*00ea*/ 	.short	0x0000


	//----- nvinfo : EIATTR_MAXREG_COUNT
	.align		4
        /*00ec*/ 	.byte	0x03, 0x1b
        /*00ee*/ 	.short	0x00ff


	//----- nvinfo : EIATTR_NUM_BARRIERS
	.align		4
        /*00f0*/ 	.byte	0x02, 0x4c
        /*00f2*/ 	.byte	0x01
	.zero		1


	//----- nvinfo : EIATTR_ANNOTATIONS
	.align		4
        /*00f4*/ 	.byte	0x04, 0x55
        /*00f6*/ 	.short	(.L_37 - .L_36)


	//   ....[0]....
.L_36:
        /*00f8*/ 	.word	0x00000001
        /*00fc*/ 	.byte	0x60, 0x15, 0x00, 0x00, 0x01, 0x00, 0x00, 0x00, 0xe0, 0x15, 0x00, 0x00, 0x01, 0x00, 0x00, 0x00
        /* <DEDUP_REMOVED lines=118> */
        /*086c*/ 	.byte	0xc0, 0x4a, 0x00, 0x00


	//----- nvinfo : EIATTR_MERCURY_ISA_VERSION
	.align		4
.L_37:
        /*0870*/ 	.byte	0x03, 0x5f
        /*0872*/ 	.short	0x0101


	//----- nvinfo : EIATTR_EXIT_INSTR_OFFSETS
	.align		4
        /*0874*/ 	.byte	0x04, 0x1c
        /*0876*/ 	.short	(.L_39 - .L_38)


	//   ....[0]....
.L_38:
        /*0878*/ 	.word	0x00008270


	//   ....[1]....
        /*087c*/ 	.word	0x000082a0


	//----- nvinfo : EIATTR_REQNTID
	.align		4
.L_39:
        /*0880*/ 	.byte	0x04, 0x10
        /*0882*/ 	.short	(.L_41 - .L_40)
.L_40:
        /*0884*/ 	.word	0x00000100
        /*0888*/ 	.word	0x00000001
        /*088c*/ 	.word	0x00000001


	//----- nvinfo : EIATTR_CBANK_PARAM_SIZE
	.align		4
.L_41:
        /*0890*/ 	.byte	0x03, 0x19
        /*0892*/ 	.short	0x0050


	//----- nvinfo : EIATTR_PARAM_CBANK
	.align		4
        /*0894*/ 	.byte	0x04, 0x0a
        /*0896*/ 	.short	(.L_43 - .L_42)
	.align		4
.L_42:
        /*0898*/ 	.word	index@(.nv.constant0.matmul_kernel)
        /*089c*/ 	.short	0x0210
        /*089e*/ 	.short	0x0050


	//----- nvinfo : EIATTR_SW_WAR
	.align		4
.L_43:
        /*08a0*/ 	.byte	0x04, 0x36
        /*08a2*/ 	.short	(.L_45 - .L_44)
.L_44:
        /*08a4*/ 	.word	0x00000008
.L_45:


//--------------------- .nv.callgraph             --------------------------
	.section	.nv.callgraph,"",@"SHT_CUDA_CALLGRAPH"
	.align	4
	.sectionentsize	8
	.align		4
        /*0000*/ 	.word	0x00000000
	.align		4
        /*0004*/ 	.word	0xffffffff
	.align		4
        /*0008*/ 	.word	0x00000000
	.align		4
        /*000c*/ 	.word	0xfffffffe
	.align		4
        /*0010*/ 	.word	0x00000000
	.align		4
        /*0014*/ 	.word	0xfffffffd
	.align		4
        /*0018*/ 	.word	0x00000000
	.align		4
        /*001c*/ 	.word	0xfffffffc


//--------------------- .text.matmul_kernel       --------------------------
	.section	.text.matmul_kernel,"ax",@progbits
	.align	128
        .global         matmul_kernel
        .type           matmul_kernel,@function
        .size           matmul_kernel,(.L_x_3 - matmul_kernel)
        .other          matmul_kernel,@"STO_CUDA_ENTRY STV_DEFAULT"
matmul_kernel:
.text.matmul_kernel:
[----:B------:R-:W0:Y:S08]  /*0000*/  LDC R1, c[0x0][0x28] ;  /* 0x00000a00ff017b82 */ /* 0x000e300000000800 */
[----:B------:R-:W1:Y:S01]  /*0010*/  LDC.64 R4, c[0x0][0x228] ;  /* 0x00008a00ff047b82 */ /* 0x000e620000000a00 */
[----:B------:R-:W2:Y:S01]  /*0020*/  S2R R7, SR_CTAID.X ;  /* 0x0000000000077919 */ /* 0x000ea20000002500 */
[----:B------:R-:W-:Y:S01]  /*0030*/  UMOV UR4, 0x400 ;  /* 0x0000040000047882 */ /* 0x000fe20000000000 */
[----:B------:R-:W-:Y:S01]  /*0040*/  ULDC.64 UR14, c[0x0][0x208] ;  /* 0x00008200000e7ab9 */ /* 0x000fe20000000a00 */
[----:B0-----:R-:W-:Y:S01]  /*0050*/  VIADD R1, R1, 0xfffffdf0 ;  /* 0xfffffdf001017836 */ /* 0x001fe20000000000 */
[----:B------:R-:W0:Y:S01]  /*0060*/  S2R R156, SR_TID.X ;  /* 0x00000000009c7919 */ /* 0x000e220000002100 */
[----:B------:R-:W-:-:S02]  /*0070*/  CS2R R14, SRZ ;  /* 0x00000000000e7805 */ /* 0x000fc4000001ff00 */
[----:B------:R-:W-:Y:S01]  /*0080*/  CS2R R16, SRZ ;  /* 0x0000000000107805 */ /* 0x000fe2000001ff00 */
[----:B------:R-:W3:Y:S01]  /*0090*/  S2UR UR12, SR_CgaCtaId ;  /* 0x00000000000c79c3 */ /* 0x000ee20000008800 */
[----:B------:R-:W-:Y:S02]  /*00a0*/  CS2R R18, SRZ ;  /* 0x0000000000127805 */ /* 0x000fe4000001ff00 */
[----:B------:R-:W-:Y:S02]  /*00b0*/  CS2R R20, SRZ ;  /* 0x0000000000147805 */ /* 0x000fe4000001ff00 */
[----:B------:R-:W-:Y:S02]  /*00c0*/  CS2R R22, SRZ ;  /* 0x0000000000167805 */ /* 0x000fe4000001ff00 */
[----:B------:R-:W-:Y:S02]  /*00d0*/  CS2R R32, SRZ ;  /* 0x0000000000207805 */ /* 0x000fe4000001ff00 */
[----:B------:R-:W-:-:S02]  /*00e0*/  CS2R R34, SRZ ;  /* 0x0000000000227805 */ /* 0x000fc4000001ff00 */
[----:B------:R-:W-:Y:S02]  /*00f0*/  CS2R R36, SRZ ;  /* 0x0000000000247805 */ /* 0x000fe4000001ff00 */
        /* <DEDUP_REMOVED lines=8> */
[----:B------:R-:W-:Y:S01]  /*0180*/  CS2R R42, SRZ ;  /* 0x00000000002a7805 */ /* 0x000fe2000001ff00 */
[----:B-1----:R-:W-:Y:S01]  /*0190*/  VIADD R0, R5, 0x3f ;  /* 0x0000003f05007836 */ /* 0x002fe20000000000 */
[----:B------:R-:W-:Y:S02]  /*01a0*/  CS2R R76, SRZ ;  /* 0x00000000004c7805 */ /* 0x000fe4000001ff00 */
[----:B------:R-:W-:-:S02]  /*01b0*/  CS2R R78, SRZ ;  /* 0x00000000004e7805 */ /* 0x000fc4000001ff00 */
[----:B------:R-:W-:Y:S02]  /*01c0*/  CS2R R44, SRZ ;  /* 0x00000000002c7805 */ /* 0x000fe4000001ff00 */
[----:B------:R-:W-:Y:S02]  /*01d0*/  CS2R R46, SRZ ;  /* 0x00000000002e7805 */ /* 0x000fe4000001ff00 */
[----:B------:R-:W-:Y:S02]  /*01e0*/  SHF.R.S32.HI R3, RZ, 0x1f, R0 ;  /* 0x0000001fff037819 */ /* 0x000fe40000011400 */
[----:B------:R-:W-:Y:S02]  /*01f0*/  CS2R R80, SRZ ;  /* 0x0000000000507805 */ /* 0x000fe4000001ff00 */
[----:B------:R-:W-:Y:S01]  /*0200*/  CS2R R82, SRZ ;  /* 0x0000000000527805 */ /* 0x000fe2000001ff00 */
[----:B---3--:R-:W-:Y:S01]  /*0210*/  ULEA UR12, UR12, UR4, 0x18 ;  /* 0x000000040c0c7291 */ /* 0x008fe2000f8ec03f */
[----:B------:R-:W-:-:S02]  /*0220*/  LEA.HI R3, R3, R0, RZ, 0x6 ;  /* 0x0000000003037211 */ /* 0x000fc400078f30ff */
[----:B------:R-:W-:Y:S02]  /*0230*/  CS2R R112, SRZ ;  /* 0x0000000000707805 */ /* 0x000fe4000001ff00 */
[----:B--2---:R-:W-:Y:S02]  /*0240*/  IABS R10, R7 ;  /* 0x00000007000a7213 */ /* 0x004fe40000000000 */
[----:B------:R-:W-:Y:S02]  /*0250*/  CS2R R114, SRZ ;  /* 0x0000000000727805 */ /* 0x000fe4000001ff00 */
[----:B------:R-:W-:Y:S02]  /*0260*/  SHF.R.S32.HI R3, RZ, 0x6, R3 ;  /* 0x00000006ff037819 */ /* 0x000fe40000011403 */
[----:B------:R-:W-:Y:S02]  /*0270*/  CS2R R84, SRZ ;  /* 0x0000000000547805 */ /* 0x000fe4000001ff00 */
[----:B------:R-:W-:-:S02]  /*0280*/  CS2R R86, SRZ ;  /* 0x0000000000567805 */ /* 0x000fc4000001ff00 */
[----:B------:R-:W-:Y:S02]  /*0290*/  CS2R R52, SRZ ;  /* 0x0000000000347805 */ /* 0x000fe4000001ff00 */
[----:B------:R-:W-:Y:S01]  /*02a0*/  CS2R R54, SRZ ;  /* 0x0000000000367805 */ /* 0x000fe2000001ff00 */
[----:B------:R-:W-:Y:S01]  /*02b0*/  IMAD.SHL.U32 R6, R3, 0x8, RZ ;  /* 0x0000000803067824 */ /* 0x000fe200078e00ff */
[----:B------:R-:W-:Y:S02]  /*02c0*/  CS2R R152, SRZ ;  /* 0x0000000000987805 */ /* 0x000fe4000001ff00 */
[----:B------:R-:W-:Y:S02]  /*02d0*/  CS2R R154, SRZ ;  /* 0x00000000009a7805 */ /* 0x000fe4000001ff00 */
[-C--:B------:R-:W-:Y:S02]  /*02e0*/  IABS R9, R6.reuse ;  /* 0x0000000600097213 */ /* 0x080fe40000000000 */
[----:B------:R-:W-:-:S02]  /*02f0*/  IABS R12, R6 ;  /* 0x00000006000c7213 */ /* 0x000fc40000000000 */
[----:B------:R-:W1:Y:S08]  /*0300*/  I2F.RP R0, R9 ;  /* 0x0000000900007306 */ /* 0x000e700000209400 */
[----:B-1----:R-:W1:Y:S02]  /*0310*/  MUFU.RCP R0, R0 ;  /* 0x0000000000007308 */ /* 0x002e640000001000 */
[----:B-1----:R-:W-:-:S02]  /*0320*/  VIADD R2, R0, 0xffffffe ;  /* 0x0ffffffe00027836 */ /* 0x002fc40000000000 */
[----:B------:R-:W-:-:S04]  /*0330*/  IMAD.MOV R0, RZ, RZ, -R12 ;  /* 0x000000ffff007224 */ /* 0x000fc800078e0a0c */
[----:B------:R1:W2:Y:S02]  /*0340*/  F2I.FTZ.U32.TRUNC.NTZ R3, R2 ;  /* 0x0000000200037305 */ /* 0x0002a4000021f000 */
[----:B-1----:R-:W-:Y:S02]  /*0350*/  IMAD.MOV.U32 R2, RZ, RZ, RZ ;  /* 0x000000ffff027224 */ /* 0x002fe400078e00ff */
[----:B--2---:R-:W-:-:S04]  /*0360*/  IMAD.MOV R8, RZ, RZ, -R3 ;  /* 0x000000ffff087224 */ /* 0x004fc800078e0a03 */
[----:B------:R-:W-:Y:S02]  /*0370*/  IMAD R11, R8, R9, RZ ;  /* 0x00000009080b7224 */ /* 0x000fe400078e02ff */
[----:B------:R-:W-:Y:S02]  /*0380*/  IMAD.MOV.U32 R8, RZ, RZ, R10 ;  /* 0x000000ffff087224 */ /* 0x000fe400078e000a */
[----:B------:R-:W-:-:S06]  /*0390*/  IMAD.HI.U32 R3, R3, R11, R2 ;  /* 0x0000000b03037227 */ /* 0x000fcc00078e0002 */
[----:B------:R-:W-:-:S04]  /*03a0*/  IMAD.HI.U32 R3, R3, R8, RZ ;  /* 0x0000000803037227 */ /* 0x000fc800078e00ff */
[----:B------:R-:W-:-:S05]  /*03b0*/  IMAD R0, R3, R0, R8 ;  /* 0x0000000003007224 */ /* 0x000fca00078e0208 */
[----:B------:R-:W-:-:S13]  /*03c0*/  ISETP.GT.U32.AND P1, PT, R9, R0, PT ;  /* 0x000000000900720c */ /* 0x000fda0003f24070 */
[----:B------:R-:W-:Y:S02]  /*03d0*/  @!P1 IMAD.IADD R0, R0, 0x1, -R9 ;  /* 0x0000000100009824 */ /* 0x000fe400078e0a09 */
[----:B------:R-:W-:Y:S01]  /*03e0*/  @!P1 VIADD R3, R3, 0x1 ;  /* 0x0000000103039836 */ /* 0x000fe20000000000 */
[----:B------:R-:W-:Y:S02]  /*03f0*/  ISETP.NE.AND P1, PT, R6, RZ, PT ;  /* 0x000000ff0600720c */ /* 0x000fe40003f25270 */
[----:B------:R-:W-:Y:S02]  /*0400*/  ISETP.GE.U32.AND P0, PT, R0, R9, PT ;  /* 0x000000090000720c */ /* 0x000fe40003f06070 */
[----:B------:R-:W-:-:S04]  /*0410*/  LOP3.LUT R0, R7, R6, RZ, 0x3c, !PT ;  /* 0x0000000607007212 */ /* 0x000fc800078e3cff */
[----:B------:R-:W-:Y:S01]  /*0420*/  ISETP.GE.AND P2, PT, R0, RZ, PT ;  /* 0x000000ff0000720c */ /* 0x000fe20003f46270 */
[----:B------:R-:W-:-:S06]  /*0430*/  VIADD R0, R4, 0x1ff ;  /* 0x000001ff04007836 */ /* 0x000fcc0000000000 */
[----:B------:R-:W-:-:S04]  /*0440*/  @P0 VIADD R3, R3, 0x1 ;  /* 0x0000000103030836 */ /* 0x000fc80000000000 */
[----:B------:R-:W-:Y:S01]  /*0450*/  IMAD.MOV.U32 R2, RZ, RZ, R3 ;  /* 0x000000ffff027224 */ /* 0x000fe200078e0003 */
[----:B------:R-:W-:-:S03]  /*0460*/  SHF.R.S32.HI R3, RZ, 0x1f, R0 ;  /* 0x0000001fff037819 */ /* 0x000fc60000011400 */
[----:B------:R-:W-:Y:S01]  /*0470*/  @!P2 IMAD.MOV R2, RZ, RZ, -R2 ;  /* 0x000000ffff02a224 */ /* 0x000fe200078e0a02 */
[----:B------:R-:W-:Y:S02]  /*0480*/  @!P1 LOP3.LUT R2, RZ, R6, RZ, 0x33, !PT ;  /* 0x00000006ff029212 */ /* 0x000fe400078e33ff */
[----:B------:R-:W-:-:S03]  /*0490*/  LEA.HI R3, R3, R0, RZ, 0x9 ;  /* 0x0000000003037211 */ /* 0x000fc600078f48ff */
[----:B------:R-:W-:Y:S02]  /*04a0*/  IMAD.SHL.U32 R8, R2, 0x8, RZ ;  /* 0x0000000802087824 */ /* 0x000fe400078e00ff */
[----:B------:R-:W-:-:S03]  /*04b0*/  IMAD.MOV R2, RZ, RZ, -R2 ;  /* 0x000000ffff027224 */ /* 0x000fc600078e0a02 */
[----:B------:R-:W-:Y:S01]  /*04c0*/  LEA.HI.SX32 R3, R3, -R8, 0x17 ;  /* 0x8000000803037211 */ /* 0x000fe200078fbaff */
[----:B------:R-:W-:-:S03]  /*04d0*/  IMAD R6, R6, R2, R7 ;  /* 0x0000000206067224 */ /* 0x000fc600078e0207 */
[----:B------:R-:W-:Y:S02]  /*04e0*/  VIMNMX R13, R3, 0x8, PT ;  /* 0x00000008030d7848 */ /* 0x000fe40003fe0100 */
[----:B------:R-:W-:Y:S02]  /*04f0*/  IABS R11, R6 ;  /* 0x00000006000b7213 */ /* 0x000fe40000000000 */
[----:B------:R-:W-:-:S04]  /*0500*/  IABS R9, R13 ;  /* 0x0000000d00097213 */ /* 0x000fc80000000000 */
[----:B------:R-:W1:Y:S08]  /*0510*/  I2F.RP R0, R9 ;  /* 0x0000000900007306 */ /* 0x000e700000209400 */
[----:B-1----:R-:W1:Y:S02]  /*0520*/  MUFU.RCP R0, R0 ;  /* 0x0000000000007308 */ /* 0x002e640000001000 */
[----:B-1----:R-:W-:-:S06]  /*0530*/  VIADD R3, R0, 0xffffffe ;  /* 0x0ffffffe00037836 */ /* 0x002fcc0000000000 */
[----:B------:R-:W1:Y:S02]  /*0540*/  F2I.FTZ.U32.TRUNC.NTZ R3, R3 ;  /* 0x0000000300037305 */ /* 0x000e64000021f000 */
[----:B-1----:R-:W-:-:S04]  /*0550*/  IMAD.MOV R10, RZ, RZ, -R3 ;  /* 0x000000ffff0a7224 */ /* 0x002fc800078e0a03 */
[----:B------:R-:W-:Y:S01]  /*0560*/  IMAD.MOV.U32 R2, RZ, RZ, R10 ;  /* 0x000000ffff027224 */ /* 0x000fe200078e000a */
[----:B------:R-:W-:-:S03]  /*0570*/  IABS R10, R13 ;  /* 0x0000000d000a7213 */ /* 0x000fc60000000000 */
[----:B------:R-:W-:Y:S02]  /*0580*/  IMAD R7, R2, R9, RZ ;  /* 0x0000000902077224 */ /* 0x000fe400078e02ff */
[----:B------:R-:W-:Y:S02]  /*0590*/  IMAD.MOV.U32 R2, RZ, RZ, RZ ;  /* 0x000000ffff027224 */ /* 0x000fe400078e00ff */
[----:B------:R-:W-:Y:S02]  /*05a0*/  IMAD.MOV R0, RZ, RZ, -R10 ;  /* 0x000000ffff007224 */ /* 0x000fe400078e0a0a */
[----:B------:R-:W-:Y:S01]  /*05b0*/  IMAD.HI.U32 R2, R3, R7, R2 ;  /* 0x0000000703027227 */ /* 0x000fe200078e0002 */
[----:B------:R-:W1:Y:S01]  /*05c0*/  LDC R10, c[0x0][0x230] ;  /* 0x00008c00ff0a7b82 */ /* 0x000e620000000800 */
[----:B0-----:R-:W-:-:S04]  /*05d0*/  LOP3.LUT R3, R156, 0xff, RZ, 0xc0, !PT ;  /* 0x000000ff9c037812 */ /* 0x001fc800078ec0ff */
[----:B------:R-:W-:-:S04]  /*05e0*/  IMAD.HI.U32 R2, R2, R11, RZ ;  /* 0x0000000b02027227 */ /* 0x000fc800078e00ff */
[----:B------:R-:W-:Y:S01]  /*05f0*/  IMAD R0, R2, R0, R11 ;  /* 0x0000000002007224 */ /* 0x000fe200078e020b */
[----:B------:R-:W-:-:S04]  /*0600*/  LOP3.LUT R11, R156, 0xe0, RZ, 0xc0, !PT ;  /* 0x000000e09c0b7812 */ /* 0x000fc800078ec0ff */
[----:B------:R-:W-:Y:S01]  /*0610*/  ISETP.GT.U32.AND P1, PT, R9, R0, PT ;  /* 0x000000000900720c */ /* 0x000fe20003f24070 */
[----:B-1----:R-:W-:-:S12]  /*0620*/  VIADD R10, R10, 0x1f ;  /* 0x0000001f0a0a7836 */ /* 0x002fd80000000000 */
[----:B------:R-:W-:Y:S02]  /*0630*/  @!P1 IMAD.IADD R0, R0, 0x1, -R9 ;  /* 0x0000000100009824 */ /* 0x000fe400078e0a09 */
[----:B------:R-:W-:Y:S01]  /*0640*/  @!P1 VIADD R2, R2, 0x1 ;  /* 0x0000000102029836 */ /* 0x000fe20000000000 */
[----:B------:R-:W-:Y:S02]  /*0650*/  ISETP.NE.AND P1, PT, R13, RZ, PT ;  /* 0x000000ff0d00720c */ /* 0x000fe40003f25270 */
[----:B------:R-:W-:Y:S02]  /*0660*/  ISETP.GE.U32.AND P0, PT, R0, R9, PT ;  /* 0x000000090000720c */ /* 0x000fe40003f06070 */
[----:B------:R-:W-:-:S04]  /*0670*/  LOP3.LUT R0, R6, R13, RZ, 0x3c, !PT ;  /* 0x0000000d06007212 */ /* 0x000fc800078e3cff */
[----:B------:R-:W-:-:S07]  /*0680*/  ISETP.GE.AND P2, PT, R0, RZ, PT ;  /* 0x000000ff0000720c */ /* 0x000fce0003f46270 */
[----:B------:R-:W-:Y:S01]  /*0690*/  @P0 VIADD R2, R2, 0x1 ;  /* 0x0000000102020836 */ /* 0x000fe20000000000 */
[----:B------:R-:W-:-:S05]  /*06a0*/  ISETP.GE.AND P0, PT, R10, 0x20, PT ;  /* 0x000000200a00780c */ /* 0x000fca0003f06270 */
[----:B------:R-:W-:Y:S01]  /*06b0*/  @!P2 IMAD.MOV R2, RZ, RZ, -R2 ;  /* 0x000000ffff02a224 */ /* 0x000fe200078e0a02 */
[----:B------:R-:W-:-:S05]  /*06c0*/  @!P1 LOP3.LUT R2, RZ, R13, RZ, 0x33, !PT ;  /* 0x0000000dff029212 */ /* 0x000fca00078e33ff */
[----:B------:R-:W-:Y:S02]  /*06d0*/  IMAD.MOV R0, RZ, RZ, -R2 ;  /* 0x000000ffff007224 */ /* 0x000fe400078e0a02 */
[----:B------:R-:W-:Y:S02]  /*06e0*/  IMAD.SHL.U32 R2, R2, 0x40, RZ ;  /* 0x0000004002027824 */ /* 0x000fe400078e00ff */
[----:B------:R-:W-:Y:S01]  /*06f0*/  IMAD R0, R13, R0, R6 ;  /* 0x000000000d007224 */ /* 0x000fe200078e0206 */
[----:B------:R-:W-:-:S03]  /*0700*/  CS2R R12, SRZ ;  /* 0x00000000000c7805 */ /* 0x000fc6000001ff00 */
[----:B------:R-:W-:-:S04]  /*0710*/  IMAD.IADD R0, R8, 0x1, R0 ;  /* 0x0000000108007824 */ /* 0x000fc800078e0200 */
[----:B------:R-:W-:-:S04]  /*0720*/  IMAD R0, R0, 0x200, R3 ;  /* 0x0000020000007824 */ /* 0x000fc800078e0203 */
[----:B------:R-:W-:Y:S01]  /*0730*/  VIADD R3, R0, 0x100 ;  /* 0x0000010000037836 */ /* 0x000fe20000000000 */
[----:B------:R-:W-:Y:S06]  /*0740*/  @!P0 BRA `(.L_x_0) ;  /* 0x0000004800148947 */ /* 0x000fec0003800000 */
[----:B------:R-:W-:Y:S01]  /*0750*/  IABS R20, R5 ;  /* 0x0000000500147213 */ /* 0x000fe20000000000 */
[----:B------:R-:W-:Y:S01]  /*0760*/  ULDC UR5, c[0x0][0x234] ;  /* 0x00008d0000057ab9 */ /* 0x000fe20000000800 */
[----:B------:R-:W-:Y:S01]  /*0770*/  IABS R22, R4 ;  /* 0x0000000400167213 */ /* 0x000fe20000000000 */
[----:B------:R-:W-:Y:S01]  /*0780*/  UIADD3 UR4, UR12, 0x8000, URZ ;  /* 0x000080000c047890 */ /* 0x000fe2000fffe03f */
[----:B------:R-:W0:Y:S01]  /*0790*/  I2F.RP R12, R20 ;  /* 0x00000014000c7306 */ /* 0x000e220000209400 */
[----:B------:R-:W-:Y:S01]  /*07a0*/  LEA.HI R26, R11, R2, RZ, 0x1b ;  /* 0x000000020b1a7211 */ /* 0x000fe200078fd8ff */
[----:B------:R-:W-:Y:S01]  /*07b0*/  ULDC UR8, c[0x0][0x230] ;  /* 0x00008c0000087ab9 */ /* 0x000fe20000000800 */
[----:B------:R-:W-:Y:S01]  /*07c0*/  IABS R24, R3 ;  /* 0x0000000300187213 */ /* 0x000fe20000000000 */
[----:B------:R-:W-:Y:S01]  /*07d0*/  USHF.R.U32.HI UR4, URZ, 0x4, UR4 ;  /* 0x000000043f047899 */ /* 0x000fe20008011604 */
[----:B------:R-:W-:Y:S01]  /*07e0*/  IABS R18, R26 ;  /* 0x0000001a00127213 */ /* 0x000fe20000000000 */
[C---:B------:R-:W-:Y:S01]  /*07f0*/  VIADD R11, R26.reuse, 0x38 ;  /* 0x000000381a0b7836 */ /* 0x040fe20000000000 */
[----:B------:R-:W-:Y:S01]  /*0800*/  IABS R25, R0 ;  /* 0x0000000000197213 */ /* 0x000fe20000000000 */
[----:B------:R-:W1:Y:S01]  /*0810*/  I2F.RP R13, R22 ;  /* 0x00000016000d7306 */ /* 0x000e620000209400 */
[C---:B------:R-:W-:Y:S01]  /*0820*/  VIADD R27, R26.reuse, 0x28 ;  /* 0x000000281a1b7836 */ /* 0x040fe20000000000 */
[----:B------:R-:W-:Y:S01]  /*0830*/  USGXT.U32 UR4, UR4, 0xe ;  /* 0x0000000e0404789a */ /* 0x000fe20008000000 */
[C---:B------:R-:W-:Y:S01]  /*0840*/  VIADD R28, R26.reuse, 0x20 ;  /* 0x000000201a1c7836 */ /* 0x040fe20000000000 */
[----:B------:R-:W-:Y:S01]  /*0850*/  ULDC.64 UR10, c[0x0][0x210] ;  /* 0x00008400000a7ab9 */ /* 0x000fe20000000a00 */
[C---:B------:R-:W-:Y:S01]  /*0860*/  VIADD R29, R26.reuse, 0x18 ;  /* 0x000000181a1d7836 */ /* 0x040fe20000000000 */
[----:B------:R-:W-:Y:S01]  /*0870*/  IABS R19, R27 ;  /* 0x0000001b00137213 */ /* 0x000fe20000000000 */
[C---:B------:R-:W-:Y:S01]  /*0880*/  VIADD R30, R26.reuse, 0x10 ;  /* 0x000000101a1e7836 */ /* 0x040fe20000000000 */
[----:B0-----:R-:W0:Y:S01]  /*0890*/  MUFU.RCP R12, R12 ;  /* 0x0000000c000c7308 */ /* 0x001e220000001000 */
[----:B------:R-:W-:Y:S01]  /*08a0*/  IABS R21, R28 ;  /* 0x0000001c00157213 */ /* 0x000fe20000000000 */
[----:B------:R-:W-:Y:S01]  /*08b0*/  VIADD R31, R26, 0x8 ;  /* 0x000000081a1f7836 */ /* 0x000fe20000000000 */
[----:B------:R-:W-:-:S02]  /*08c0*/  IABS R23, R29 ;  /* 0x0000001d00177213 */ /* 0x000fc40000000000 */
[----:B------:R-:W-:Y:S02]  /*08d0*/  CS2R R120, SRZ ;  /* 0x0000000000787805 */ /* 0x000fe4000001ff00 */
[----:B------:R-:W-:Y:S02]  /*08e0*/  CS2R R122, SRZ ;  /* 0x00000000007a7805 */ /* 0x000fe4000001ff00 */
[----:B------:R-:W-:Y:S02]  /*08f0*/  CS2R R124, SRZ ;  /* 0x00000000007c7805 */ /* 0x000fe4000001ff00 */
[----:B------:R-:W-:Y:S01]  /*0900*/  IABS R16, R31 ;  /* 0x0000001f00107213 */ /* 0x000fe20000000000 */
[----:B-1----:R-:W1:Y:S01]  /*0910*/  MUFU.RCP R13, R13 ;  /* 0x0000000d000d7308 */ /* 0x002e620000001000 */
[----:B------:R-:W-:Y:S02]  /*0920*/  CS2R R126, SRZ ;  /* 0x00000000007e7805 */ /* 0x000fe4000001ff00 */
[----:B------:R-:W-:-:S02]  /*0930*/  CS2R R128, SRZ ;  /* 0x0000000000807805 */ /* 0x000fc4000001ff00 */
[----:B------:R-:W-:Y:S02]  /*0940*/  CS2R R130, SRZ ;  /* 0x0000000000827805 */ /* 0x000fe4000001ff00 */
[----:B------:R-:W-:Y:S02]  /*0950*/  CS2R R132, SRZ ;  /* 0x0000000000847805 */ /* 0x000fe4000001ff00 */
[----:B------:R-:W-:Y:S02]  /*0960*/  CS2R R134, SRZ ;  /* 0x0000000000867805 */ /* 0x000fe4000001ff00 */
[----:B------:R-:W-:Y:S02]  /*0970*/  CS2R R136, SRZ ;  /* 0x0000000000887805 */ /* 0x000fe4000001ff00 */
[----:B------:R-:W-:Y:S02]  /*0980*/  CS2R R138, SRZ ;  /* 0x00000000008a7805 */ /* 0x000fe4000001ff00 */
[----:B------:R-:W-:Y:S01]  /*0990*/  CS2R R140, SRZ ;  /* 0x00000000008c7805 */ /* 0x000fe2000001ff00 */
[----:B0-----:R-:W-:Y:S01]  /*09a0*/  VIADD R6, R12, 0xffffffe ;  /* 0x0ffffffe0c067836 */ /* 0x001fe20000000000 */
[----:B------:R-:W-:Y:S01]  /*09b0*/  CS2R R142, SRZ ;  /* 0x00000000008e7805 */ /* 0x000fe2000001ff00 */
[----:B------:R-:W-:Y:S01]  /*09c0*/  VIADD R12, R26, 0x30 ;  /* 0x000000301a0c7836 */ /* 0x000fe20000000000 */
[----:B------:R-:W-:Y:S01]  /*09d0*/  CS2R R144, SRZ ;  /* 0x0000000000907805 */ /* 0x000fe2000001ff00 */
[----:B------:R0:W2:Y:S01]  /*09e0*/  F2I.FTZ.U32.TRUNC.NTZ R7, R6 ;  /* 0x0000000600077305 */ /* 0x0000a2000021f000 */
[----:B------:R-:W-:-:S02]  /*09f0*/  CS2R R146, SRZ ;  /* 0x0000000000927805 */ /* 0x000fc4000001ff00 */
[----:B------:R-:W-:Y:S02]  /*0a00*/  CS2R R148, SRZ ;  /* 0x0000000000947805 */ /* 0x000fe4000001ff00 */
[----:B------:R-:W-:Y:S01]  /*0a10*/  CS2R R150, SRZ ;  /* 0x0000000000967805 */ /* 0x000fe2000001ff00 */
[----:B-1----:R-:W-:Y:S01]  /*0a20*/  VIADD R8, R13, 0xffffffe ;  /* 0x0ffffffe0d087836 */ /* 0x002fe20000000000 */
[----:B------:R-:W-:Y:S02]  /*0a30*/  IABS R13, R11 ;  /* 0x0000000b000d7213 */ /* 0x000fe40000000000 */
[----:B------:R-:W-:Y:S02]  /*0a40*/  CS2R R88, SRZ ;  /* 0x0000000000587805 */ /* 0x000fe4000001ff00 */
[----:B------:R-:W-:Y:S01]  /*0a50*/  CS2R R90, SRZ ;  /* 0x00000000005a7805 */ /* 0x000fe2000001ff00 */
[----:B------:R1:W3:Y:S01]  /*0a60*/  F2I.FTZ.U32.TRUNC.NTZ R9, R8 ;  /* 0x0000000800097305 */ /* 0x0002e2000021f000 */
[----:B0-----:R-:W-:Y:S01]  /*0a70*/  IMAD.MOV.U32 R6, RZ, RZ, RZ ;  /* 0x000000ffff067224 */ /* 0x001fe200078e00ff */
[----:B------:R-:W-:-:S02]  /*0a80*/  CS2R R92, SRZ ;  /* 0x00000000005c7805 */ /* 0x000fc4000001ff00 */
[----:B------:R-:W-:Y:S02]  /*0a90*/  CS2R R94, SRZ ;  /* 0x00000000005e7805 */ /* 0x000fe4000001ff00 */
[----:B------:R-:W-:Y:S02]  /*0aa0*/  CS2R R96, SRZ ;  /* 0x0000000000607805 */ /* 0x000fe4000001ff00 */
[----:B------:R-:W-:Y:S02]  /*0ab0*/  CS2R R98, SRZ ;  /* 0x0000000000627805 */ /* 0x000fe4000001ff00 */
[----:B------:R-:W-:Y:S01]  /*0ac0*/  CS2R R100, SRZ ;  /* 0x0000000000647805 */ /* 0x000fe2000001ff00 */
[----:B--2---:R-:W-:Y:S01]  /*0ad0*/  IMAD.MOV R15, RZ, RZ, -R7 ;  /* 0x000000ffff0f7224 */ /* 0x004fe200078e0a07 */
[----:B------:R-:W-:Y:S01]  /*0ae0*/  CS2R R102, SRZ ;  /* 0x0000000000667805 */ /* 0x000fe2000001ff00 */
[----:B-1----:R-:W-:Y:S01]  /*0af0*/  IMAD.MOV.U32 R8, RZ, RZ, RZ ;  /* 0x000000ffff087224 */ /* 0x002fe200078e00ff */
[----:B------:R-:W-:Y:S01]  /*0b00*/  CS2R R104, SRZ ;  /* 0x0000000000687805 */ /* 0x000fe2000001ff00 */
[----:B------:R-:W-:Y:S01]  /*0b10*/  IMAD R15, R15, R20, RZ ;  /* 0x000000140f0f7224 */ /* 0x000fe200078e02ff */
[----:B------:R-:W-:-:S02]  /*0b20*/  CS2R R106, SRZ ;  /* 0x00000000006a7805 */ /* 0x000fc4000001ff00 */
[----:B------:R-:W-:Y:S02]  /*0b30*/  CS2R R108, SRZ ;  /* 0x00000000006c7805 */ /* 0x000fe4000001ff00 */
[----:B------:R-:W-:Y:S01]  /*0b40*/  CS2R R110, SRZ ;  /* 0x00000000006e7805 */ /* 0x000fe2000001ff00 */
[----:B---3--:R-:W-:Y:S01]  /*0b50*/  IMAD.MOV R17, RZ, RZ, -R9 ;  /* 0x000000ffff117224 */ /* 0x008fe200078e0a09 */
[----:B------:R-:W-:Y:S01]  /*0b60*/  CS2R R112, SRZ ;  /* 0x0000000000707805 */ /* 0x000fe2000001ff00 */
[----:B------:R-:W-:Y:S01]  /*0b70*/  IMAD.HI.U32 R6, R7, R15, R6 ;  /* 0x0000000f07067227 */ /* 0x000fe200078e0006 */
[----:B------:R-:W-:Y:S02]  /*0b80*/  IABS R15, R12 ;  /* 0x0000000c000f7213 */ /* 0x000fe40000000000 */
[----:B------:R-:W-:Y:S02]  /*0b90*/  CS2R R114, SRZ ;  /* 0x0000000000727805 */ /* 0x000fe4000001ff00 */
[----:B------:R-:W-:Y:S01]  /*0ba0*/  CS2R R116, SRZ ;  /* 0x0000000000747805 */ /* 0x000fe2000001ff00 */
[----:B------:R-:W-:Y:S01]  /*0bb0*/  IMAD R17, R17, R22, RZ ;  /* 0x0000001611117224 */ /* 0x000fe200078e02ff */
[----:B------:R-:W-:Y:S01]  /*0bc0*/  CS2R R118, SRZ ;  /* 0x0000000000767805 */ /* 0x000fe2000001ff00 */
[----:B------:R-:W-:Y:S01]  /*0bd0*/  IMAD.HI.U32 R7, R6, R13, RZ ;  /* 0x0000000d06077227 */ /* 0x000fe200078e00ff */
[----:B------:R-:W-:-:S02]  /*0be0*/  CS2R R56, SRZ ;  /* 0x0000000000387805 */ /* 0x000fc4000001ff00 */
[----:B------:R-:W-:Y:S02]  /*0bf0*/  CS2R R58, SRZ ;  /* 0x00000000003a7805 */ /* 0x000fe4000001ff00 */
[----:B------:R-:W-:Y:S01]  /*0c00*/  CS2R R60, SRZ ;  /* 0x00000000003c7805 */ /* 0x000fe2000001ff00 */
[----:B------:R-:W-:Y:S01]  /*0c10*/  IMAD.HI.U32 R17, R9, R17, R8 ;  /* 0x0000001109117227 */ /* 0x000fe200078e0008 */
[----:B------:R-:W-:Y:S02]  /*0c20*/  CS2R R62, SRZ ;  /* 0x00000000003e7805 */ /* 0x000fe4000001ff00 */
[----:B------:R-:W-:Y:S02]  /*0c30*/  CS2R R64, SRZ ;  /* 0x0000000000407805 */ /* 0x000fe4000001ff00 */
[----:B------:R-:W-:Y:S01]  /*0c40*/  CS2R R66, SRZ ;  /* 0x0000000000427805 */ /* 0x000fe2000001ff00 */
[----:B------:R-:W-:Y:S01]  /*0c50*/  IMAD.HI.U32 R8, R6, R15, RZ ;  /* 0x0000000f06087227 */ /* 0x000fe200078e00ff */
[----:B------:R-:W-:-:S02]  /*0c60*/  CS2R R68, SRZ ;  /* 0x0000000000447805 */ /* 0x000fc4000001ff00 */
[----:B------:R-:W-:Y:S02]  /*0c70*/  CS2R R70, SRZ ;  /* 0x0000000000467805 */ /* 0x000fe4000001ff00 */
[----:B------:R-:W-:Y:S01]  /*0c80*/  CS2R R72, SRZ ;  /* 0x0000000000487805 */ /* 0x000fe2000001ff00 */
[----:B------:R-:W-:Y:S01]  /*0c90*/  IMAD.MOV R9, RZ, RZ, -R7 ;  /* 0x000000ffff097224 */ /* 0x000fe200078e0a07 */
[----:B------:R-:W-:Y:S01]  /*0ca0*/  CS2R R74, SRZ ;  /* 0x00000000004a7805 */ /* 0x000fe2000001ff00 */
[----:B------:R-:W-:Y:S01]  /*0cb0*/  IMAD.MOV R14, RZ, RZ, -R8 ;  /* 0x000000ffff0e7224 */ /* 0x000fe200078e0a08 */
[----:B------:R-:W-:Y:S01]  /*0cc0*/  CS2R R76, SRZ ;  /* 0x00000000004c7805 */ /* 0x000fe2000001ff00 */
[----:B------:R-:W-:Y:S01]  /*0cd0*/  IMAD.HI.U32 R7, R6, R19, RZ ;  /* 0x0000001306077227 */ /* 0x000fe200078e00ff */
[----:B------:R-:W-:Y:S02]  /*0ce0*/  CS2R R78, SRZ ;  /* 0x00000000004e7805 */ /* 0x000fe4000001ff00 */
[----:B------:R-:W-:-:S02]  /*0cf0*/  CS2R R80, SRZ ;  /* 0x0000000000507805 */ /* 0x000fc4000001ff00 */
[----:B------:R-:W-:Y:S01]  /*0d00*/  CS2R R82, SRZ ;  /* 0x0000000000527805 */ /* 0x000fe2000001ff00 */
[C---:B------:R-:W-:Y:S01]  /*0d10*/  IMAD R8, R20.reuse, R9, R13 ;  /* 0x0000000914087224 */ /* 0x040fe200078e020d */
[----:B------:R-:W-:Y:S01]  /*0d20*/  CS2R R84, SRZ ;  /* 0x0000000000547805 */ /* 0x000fe2000001ff00 */
[----:B------:R-:W-:Y:S01]  /*0d30*/  IMAD R9, R20, R14, R15 ;  /* 0x0000000e14097224 */ /* 0x000fe200078e020f */
[----:B------:R-:W-:Y:S01]  /*0d40*/  CS2R R86, SRZ ;  /* 0x0000000000567805 */ /* 0x000fe2000001ff00 */
[----:B------:R-:W-:Y:S01]  /*0d50*/  IMAD.HI.U32 R13, R6, R21, RZ ;  /* 0x00000015060d7227 */ /* 0x000fe200078e00ff */
[C---:B------:R-:W-:Y:S02]  /*0d60*/  ISETP.GT.U32.AND P0, PT, R20.reuse, R8, PT ;  /* 0x000000081400720c */ /* 0x040fe40003f04070 */
[----:B------:R-:W-:Y:S02]  /*0d70*/  CS2R R32, SRZ ;  /* 0x0000000000207805 */ /* 0x000fe4000001ff00 */
[----:B------:R-:W-:Y:S01]  /*0d80*/  ISETP.GT.U32.AND P2, PT, R20, R9, PT ;  /* 0x000000091400720c */ /* 0x000fe20003f44070 */
[----:B------:R-:W-:Y:S01]  /*0d90*/  IMAD.MOV R14, RZ, RZ, -R7 ;  /* 0x000000ffff0e7224 */ /* 0x000fe200078e0a07 */
[----:B------:R-:W-:Y:S01]  /*0da0*/  CS2R R34, SRZ ;  /* 0x0000000000227805 */ /* 0x000fe2000001ff00 */
[----:B------:R-:W-:Y:S01]  /*0db0*/  IMAD.HI.U32 R7, R6, R23, RZ ;  /* 0x0000001706077227 */ /* 0x000fe200078e00ff */
[----:B------:R-:W-:-:S02]  /*0dc0*/  CS2R R36, SRZ ;  /* 0x0000000000247805 */ /* 0x000fc4000001ff00 */
[----:B------:R-:W-:Y:S02]  /*0dd0*/  CS2R R38, SRZ ;  /* 0x0000000000267805 */ /* 0x000fe4000001ff00 */
[----:B------:R-:W-:Y:S01]  /*0de0*/  CS2R R40, SRZ ;  /* 0x0000000000287805 */ /* 0x000fe2000001ff00 */
[----:B------:R-:W-:Y:S01]  /*0df0*/  IMAD.MOV R15, RZ, RZ, -R13 ;  /* 0x000000ffff0f7224 */ /* 0x000fe200078e0a0d */
[----:B------:R-:W-:Y:S01]  /*0e00*/  CS2R R42, SRZ ;  /* 0x00000000002a7805 */ /* 0x000fe2000001ff00 */
[C---:B------:R-:W-:Y:S01]  /*0e10*/  IMAD R13, R20.reuse, R14, R19 ;  /* 0x0000000e140d7224 */ /* 0x040fe200078e0213 */
[----:B------:R-:W-:Y:S01]  /*0e20*/  IABS R19, R30 ;  /* 0x0000001e00137213 */ /* 0x000fe20000000000 */
[----:B------:R-:W-:Y:S01]  /*0e30*/  IMAD.MOV R7, RZ, RZ, -R7 ;  /* 0x000000ffff077224 */ /* 0x000fe200078e0a07 */
[----:B------:R-:W-:Y:S01]  /*0e40*/  CS2R R44, SRZ ;  /* 0x00000000002c7805 */ /* 0x000fe2000001ff00 */
[C---:B------:R-:W-:Y:S01]  /*0e50*/  IMAD R14, R20.reuse, R15, R21 ;  /* 0x0000000f140e7224 */ /* 0x040fe200078e0215 */
[C---:B------:R-:W-:Y:S01]  /*0e60*/  ISETP.GT.U32.AND P3, PT, R20.reuse, R13, PT ;  /* 0x0000000d1400720c */ /* 0x040fe20003f64070 */
[----:B------:R-:W-:Y:S01]  /*0e70*/  IMAD R15, R20, R7, R23 ;  /* 0x00000007140f7224 */ /* 0x000fe200078e0217 */
[----:B------:R-:W-:Y:S01]  /*0e80*/  CS2R R46, SRZ ;  /* 0x00000000002e7805 */ /* 0x000fe2000001ff00 */
[----:B------:R-:W-:Y:S01]  /*0e90*/  IMAD.HI.U32 R7, R6, R19, RZ ;  /* 0x0000001306077227 */ /* 0x000fe200078e00ff */
[----:B------:R-:W-:-:S02]  /*0ea0*/  ISETP.GT.U32.AND P5, PT, R20, R14, PT ;  /* 0x0000000e1400720c */ /* 0x000fc40003fa4070 */
[----:B------:R-:W-:Y:S02]  /*0eb0*/  CS2R R48, SRZ ;  /* 0x0000000000307805 */ /* 0x000fe4000001ff00 */
[----:B------:R-:W-:Y:S01]  /*0ec0*/  ISETP.GT.U32.AND P6, PT, R20, R15, PT ;  /* 0x0000000f1400720c */ /* 0x000fe20003fc4070 */
[----:B------:R-:W-:Y:S01]  /*0ed0*/  IMAD.MOV.U32 R21, RZ, RZ, R16 ;  /* 0x000000ffff157224 */ /* 0x000fe200078e0010 */
[----:B------:R-:W-:Y:S01]  /*0ee0*/  CS2R R50, SRZ ;  /* 0x0000000000327805 */ /* 0x000fe2000001ff00 */
[----:B------:R-:W-:Y:S01]  /*0ef0*/  IMAD.MOV.U32 R23, RZ, RZ, R18 ;  /* 0x000000ffff177224 */ /* 0x000fe200078e0012 */
[----:B------:R-:W-:Y:S01]  /*0f00*/  CS2R R52, SRZ ;  /* 0x0000000000347805 */ /* 0x000fe2000001ff00 */
[----:B------:R-:W-:Y:S01]  /*0f10*/  IMAD.MOV R18, RZ, RZ, -R7 ;  /* 0x000000ffff127224 */ /* 0x000fe200078e0a07 */
[----:B------:R-:W-:Y:S01]  /*0f20*/  CS2R R54, SRZ ;  /* 0x0000000000367805 */ /* 0x000fe2000001ff00 */
[----:B------:R-:W-:Y:S01]  /*0f30*/  IMAD.HI.U32 R16, R6, R21, RZ ;  /* 0x0000001506107227 */ /* 0x000fe200078e00ff */
[----:B------:R-:W-:Y:S01]  /*0f40*/  UMOV UR6, 0xfffffffe ;  /* 0xfffffffe00067882 */ /* 0x000fe20000000000 */
[----:B------:R-:W-:-:S02]  /*0f50*/  UMOV UR7, 0x7fffffdf ;  /* 0x7fffffdf00077882 */ /* 0x000fc40000000000 */
[----:B------:R-:W-:-:S04]  /*0f60*/  IMAD.HI.U32 R7, R6, R23, RZ ;  /* 0x0000001706077227 */ /* 0x000fc800078e00ff */
[C---:B------:R-:W-:Y:S02]  /*0f70*/  IMAD R6, R20.reuse, R18, R19 ;  /* 0x0000001214067224 */ /* 0x040fe400078e0213 */
[----:B------:R-:W-:Y:S02]  /*0f80*/  IMAD.MOV R16, RZ, RZ, -R16 ;  /* 0x000000ffff107224 */ /* 0x000fe400078e0a10 */
[----:B------:R-:W-:Y:S01]  /*0f90*/  IMAD.MOV R19, RZ, RZ, -R7 ;  /* 0x000000ffff137224 */ /* 0x000fe200078e0a07 */
[----:B------:R-:W-:Y:S01]  /*0fa0*/  ISETP.GT.U32.AND P4, PT, R20, R6, PT ;  /* 0x000000061400720c */ /* 0x000fe20003f84070 */
[----:B------:R-:W-:-:S04]  /*0fb0*/  IMAD.HI.U32 R7, R17, R24, RZ ;  /* 0x0000001811077227 */ /* 0x000fc800078e00ff */
[----:B------:R-:W-:-:S04]  /*0fc0*/  IMAD.HI.U32 R18, R17, R25, RZ ;  /* 0x0000001911127227 */ /* 0x000fc800078e00ff */
[C---:B------:R-:W-:Y:S02]  /*0fd0*/  IMAD R16, R20.reuse, R16, R21 ;  /* 0x0000001014107224 */ /* 0x040fe400078e0215 */
[----:B------:R-:W-:Y:S02]  /*0fe0*/  IMAD R17, R20, R19, R23 ;  /* 0x0000001314117224 */ /* 0x000fe400078e0217 */
[----:B------:R-:W-:Y:S02]  /*0ff0*/  IMAD.MOV R7, RZ, RZ, -R7 ;  /* 0x000000ffff077224 */ /* 0x000fe400078e0a07 */
[----:B------:R-:W-:Y:S02]  /*1000*/  IMAD.MOV R19, RZ, RZ, -R18 ;  /* 0x000000ffff137224 */ /* 0x000fe400078e0a12 */
[--C-:B------:R-:W-:Y:S01]  /*1010*/  @!P0 IMAD.IADD R8, R8, 0x1, -R20.reuse ;  /* 0x0000000108088824 */ /* 0x100fe200078e0a14 */
[C---:B------:R-:W-:Y:S01]  /*1020*/  ISETP.GT.U32.AND P0, PT, R20.reuse, R16, PT ;  /* 0x000000101400720c */ /* 0x040fe20003f04070 */
[----:B------:R-:W-:Y:S01]  /*1030*/  @!P2 IMAD.IADD R9, R9, 0x1, -R20 ;  /* 0x000000010909a824 */ /* 0x000fe200078e0a14 */
[----:B------:R-:W-:Y:S01]  /*1040*/  ISETP.GT.U32.AND P2, PT, R20, R17, PT ;  /* 0x000000111400720c */ /* 0x000fe20003f44070 */
[----:B------:R-:W-:Y:S01]  /*1050*/  IMAD R18, R22, R7, R24 ;  /* 0x0000000716127224 */ /* 0x000fe200078e0218 */
[----:B------:R-:W-:Y:S01]  /*1060*/  ISETP.GT.U32.AND P1, PT, R20, R8, PT ;  /* 0x000000081400720c */ /* 0x000fe20003f24070 */
[----:B------:R-:W-:Y:S01]  /*1070*/  @!P3 IMAD.IADD R13, R13, 0x1, -R20 ;  /* 0x000000010d0db824 */ /* 0x000fe200078e0a14 */
[----:B------:R-:W-:Y:S01]  /*1080*/  SHF.R.S32.HI R7, RZ, 0x1f, R10 ;  /* 0x0000001fff077819 */ /* 0x000fe2000001140a */
[C---:B------:R-:W-:Y:S01]  /*1090*/  IMAD R19, R22.reuse, R19, R25 ;  /* 0x0000001316137224 */ /* 0x040fe200078e0219 */
[----:B------:R-:W-:Y:S01]  /*10a0*/  ISETP.GT.U32.AND P3, PT, R22, R18, PT ;  /* 0x000000121600720c */ /* 0x000fe20003f64070 */
[--C-:B------:R-:W-:Y:S01]  /*10b0*/  @!P5 IMAD.IADD R14, R14, 0x1, -R20.reuse ;  /* 0x000000010e0ed824 */ /* 0x100fe200078e0a14 */
[----:B------:R-:W-:Y:S01]  /*10c0*/  LEA.HI R10, R7, R10, RZ, 0x5 ;  /* 0x0000000a070a7211 */ /* 0x000fe200078f28ff */
[--C-:B------:R-:W-:Y:S01]  /*10d0*/  @!P4 IMAD.IADD R6, R6, 0x1, -R20.reuse ;  /* 0x000000010606c824 */ /* 0x100fe200078e0a14 */
[----:B------:R-:W-:Y:S01]  /*10e0*/  ISETP.GT.U32.AND P5, PT, R22, R19, PT ;  /* 0x000000131600720c */ /* 0x000fe20003fa4070 */
[--C-:B------:R-:W-:Y:S01]  /*10f0*/  @!P0 IMAD.IADD R16, R16, 0x1, -R20.reuse ;  /* 0x0000000110108824 */ /* 0x100fe200078e0a14 */
[C---:B------:R-:W-:Y:S01]  /*1100*/  ISETP.GT.U32.AND P4, PT, R20.reuse, R13, PT ;  /* 0x0000000d1400720c */ /* 0x040fe20003f84070 */
[--C-:B------:R-:W-:Y:S01]  /*1110*/  @!P2 IMAD.IADD R17, R17, 0x1, -R20.reuse ;  /* 0x000000011111a824 */ /* 0x100fe200078e0a14 */
[----:B------:R-:W-:Y:S01]  /*1120*/  ISETP.GT.U32.AND P0, PT, R20, R14, PT ;  /* 0x0000000e1400720c */ /* 0x000fe20003f04070 */
[--C-:B------:R-:W-:Y:S01]  /*1130*/  @!P6 IMAD.IADD R15, R15, 0x1, -R20.reuse ;  /* 0x000000010f0fe824 */ /* 0x100fe200078e0a14 */
[----:B------:R-:W-:Y:S01]  /*1140*/  ISETP.GE.AND P2, PT, R11, RZ, PT ;  /* 0x000000ff0b00720c */ /* 0x000fe20003f46270 */
[----:B------:R-:W-:Y:S01]  /*1150*/  @!P1 IMAD.IADD R8, R8, 0x1, -R20 ;  /* 0x0000000108089824 */ /* 0x000fe200078e0a14 */
[----:B------:R-:W-:Y:S01]  /*1160*/  ISETP.GT.U32.AND P6, PT, R20, R9, PT ;  /* 0x000000091400720c */ /* 0x000fe20003fc4070 */
[----:B------:R-:W-:Y:S01]  /*1170*/  @!P3 IMAD.IADD R18, R18, 0x1, -R22 ;  /* 0x000000011212b824 */ /* 0x000fe200078e0a16 */
[----:B------:R-:W-:-:S02]  /*1180*/  ISETP.GE.AND P3, PT, R12, RZ, PT ;  /* 0x000000ff0c00720c */ /* 0x000fc40003f66270 */
[----:B------:R-:W-:Y:S02]  /*1190*/  CS2R R24, SRZ ;  /* 0x0000000000187805 */ /* 0x000fe4000001ff00 */
[----:B------:R-:W-:Y:S01]  /*11a0*/  ISETP.GE.AND P1, PT, R26, RZ, PT ;  /* 0x000000ff1a00720c */ /* 0x000fe20003f26270 */
[----:B------:R-:W-:Y:S01]  /*11b0*/  @!P5 IMAD.IADD R19, R19, 0x1, -R22 ;  /* 0x000000011313d824 */ /* 0x000fe200078e0a16 */
[C---:B------:R-:W-:Y:S01]  /*11c0*/  ISETP.GT.U32.AND P5, PT, R20.reuse, R15, PT ;  /* 0x0000000f1400720c */ /* 0x040fe20003fa4070 */
[--C-:B------:R-:W-:Y:S01]  /*11d0*/  @!P4 IMAD.IADD R13, R13, 0x1, -R20.reuse ;  /* 0x000000010d0dc824 */ /* 0x100fe200078e0a14 */
[----:B------:R-:W-:Y:S01]  /*11e0*/  ISETP.GT.U32.AND P4, PT, R20, R6, PT ;  /* 0x000000061400720c */ /* 0x000fe20003f84070 */
[----:B------:R-:W-:Y:S01]  /*11f0*/  @!P0 IMAD.IADD R14, R14, 0x1, -R20 ;  /* 0x000000010e0e8824 */ /* 0x000fe200078e0a14 */
[C---:B------:R-:W-:Y:S01]  /*1200*/  ISETP.GT.U32.AND P0, PT, R20.reuse, R16, PT ;  /* 0x000000101400720c */ /* 0x040fe20003f04070 */
[----:B------:R-:W-:Y:S01]  /*1210*/  @!P2 IMAD.MOV R8, RZ, RZ, -R8 ;  /* 0x000000ffff08a224 */ /* 0x000fe200078e0a08 */
[----:B------:R-:W-:Y:S01]  /*1220*/  ISETP.GT.U32.AND P2, PT, R20, R17, PT ;  /* 0x000000111400720c */ /* 0x000fe20003f44070 */
[----:B------:R-:W-:Y:S01]  /*1230*/  @!P6 IMAD.IADD R9, R9, 0x1, -R20 ;  /* 0x000000010909e824 */ /* 0x000fe200078e0a14 */
[----:B------:R-:W-:-:S02]  /*1240*/  ISETP.GT.U32.AND P6, PT, R22, R19, PT ;  /* 0x000000131600720c */ /* 0x000fc40003fc4070 */
[----:B------:R-:W-:Y:S01]  /*1250*/  SHF.R.U32.HI R7, RZ, 0x5, R156 ;  /* 0x00000005ff077819 */ /* 0x000fe2000001169c */
[----:B------:R-:W-:Y:S01]  /*1260*/  @!P3 IMAD.MOV R9, RZ, RZ, -R9 ;  /* 0x000000ffff09b224 */ /* 0x000fe200078e0a09 */
[----:B------:R-:W-:Y:S01]  /*1270*/  ISETP.GT.U32.AND P3, PT, R22, R18, PT ;  /* 0x000000121600720c */ /* 0x000fe20003f64070 */
[--C-:B------:R-:W-:Y:S01]  /*1280*/  @!P5 IMAD.IADD R15, R15, 0x1, -R20.reuse ;  /* 0x000000010f0fd824 */ /* 0x100fe200078e0a14 */
[----:B------:R-:W-:Y:S01]  /*1290*/  ISETP.GE.AND P5, PT, R27, RZ, PT ;  /* 0x000000ff1b00720c */ /* 0x000fe20003fa6270 */
[--C-:B------:R-:W-:Y:S01]  /*12a0*/  @!P4 IMAD.IADD R6, R6, 0x1, -R20.reuse ;  /* 0x000000010606c824 */ /* 0x100fe200078e0a14 */
[----:B------:R-:W-:Y:S01]  /*12b0*/  ISETP.GE.AND P4, PT, R28, RZ, PT ;  /* 0x000000ff1c00720c */ /* 0x000fe20003f86270 */
[--C-:B------:R-:W-:Y:S01]  /*12c0*/  @!P0 IMAD.IADD R16, R16, 0x1, -R20.reuse ;  /* 0x0000000110108824 */ /* 0x100fe200078e0a14 */
[----:B------:R-:W-:Y:S01]  /*12d0*/  ISETP.GE.AND P0, PT, R29, RZ, PT ;  /* 0x000000ff1d00720c */ /* 0x000fe20003f06270 */
[----:B------:R-:W-:Y:S01]  /*12e0*/  @!P2 IMAD.IADD R17, R17, 0x1, -R20 ;  /* 0x000000011111a824 */ /* 0x000fe200078e0a14 */
[----:B------:R-:W-:Y:S01]  /*12f0*/  ISETP.GE.AND P2, PT, R30, RZ, PT ;  /* 0x000000ff1e00720c */ /* 0x000fe20003f46270 */
[----:B------:R-:W0:Y:S01]  /*1300*/  LDC R20, c[0x0][0x240] ;  /* 0x00009000ff147b82 */ /* 0x000e220000000800 */
[--C-:B------:R-:W-:Y:S01]  /*1310*/  @!P6 IMAD.IADD R19, R19, 0x1, -R22.reuse ;  /* 0x000000011313e824 */ /* 0x100fe200078e0a16 */
[----:B------:R-:W-:Y:S01]  /*1320*/  ISETP.GE.AND P6, PT, R0, RZ, PT ;  /* 0x000000ff0000720c */ /* 0x000fe20003fc6270 */
[----:B------:R-:W-:Y:S01]  /*1330*/  @!P1 IMAD.MOV R17, RZ, RZ, -R17 ;  /* 0x000000ffff119224 */ /* 0x000fe200078e0a11 */
[----:B------:R-:W-:Y:S01]  /*1340*/  R2UR UR13, R7 ;  /* 0x00000000070d72ca */ /* 0x000fe200000e0000 */
[----:B------:R-:W-:Y:S01]  /*1350*/  @!P3 IMAD.IADD R18, R18, 0x1, -R22 ;  /* 0x000000011212b824 */ /* 0x000fe200078e0a16 */
[----:B------:R-:W-:Y:S01]  /*1360*/  ISETP.GE.AND P3, PT, R31, RZ, PT ;  /* 0x000000ff1f00720c */ /* 0x000fe20003f66270 */
[----:B------:R-:W-:Y:S01]  /*1370*/  @!P5 IMAD.MOV R13, RZ, RZ, -R13 ;  /* 0x000000ffff0dd224 */ /* 0x000fe200078e0a0d */
[----:B------:R-:W1:Y:S01]  /*1380*/  LDC.64 R22, c[0x0][0x218] ;  /* 0x00008600ff167b82 */ /* 0x000e620000000a00 */
[----:B------:R-:W-:Y:S01]  /*1390*/  ISETP.NE.AND P5, PT, R5, RZ, PT ;  /* 0x000000ff0500720c */ /* 0x000fe20003fa5270 */
[----:B------:R-:W-:Y:S01]  /*13a0*/  @!P4 IMAD.MOV R14, RZ, RZ, -R14 ;  /* 0x000000ffff0ec224 */ /* 0x000fe200078e0a0e */
[----:B------:R-:W-:Y:S01]  /*13b0*/  LOP3.LUT R5, RZ, R5, RZ, 0x33, !PT ;  /* 0x00000005ff057212 */ /* 0x000fe200078e33ff */
[----:B------:R-:W-:Y:S01]  /*13c0*/  @!P0 IMAD.MOV R15, RZ, RZ, -R15 ;  /* 0x000000ffff0f8224 */ /* 0x000fe200078e0a0f */
[----:B------:R-:W-:Y:S01]  /*13d0*/  ISETP.GE.AND P4, PT, R3, RZ, PT ;  /* 0x000000ff0300720c */ /* 0x000fe20003f86270 */
[----:B------:R-:W-:Y:S01]  /*13e0*/  @!P2 IMAD.MOV R6, RZ, RZ, -R6 ;  /* 0x000000ffff06a224 */ /* 0x000fe200078e0a06 */
[C---:B------:R-:W-:Y:S01]  /*13f0*/  SEL R8, R5.reuse, R8, !P5 ;  /* 0x0000000805087207 */ /* 0x040fe20006800000 */
[----:B------:R-:W-:Y:S01]  /*1400*/  @!P6 IMAD.MOV R19, RZ, RZ, -R19 ;  /* 0x000000ffff13e224 */ /* 0x000fe200078e0a13 */
[----:B------:R-:W-:-:S02]  /*1410*/  SEL R9, R5, R9, !P5 ;  /* 0x0000000905097207 */ /* 0x000fc40006800000 */
[----:B------:R-:W-:Y:S02]  /*1420*/  CS2R R26, SRZ ;  /* 0x00000000001a7805 */ /* 0x000fe4000001ff00 */
[C---:B------:R-:W-:Y:S01]  /*1430*/  SEL R13, R5.reuse, R13, !P5 ;  /* 0x0000000d050d7207 */ /* 0x040fe20006800000 */
[----:B------:R-:W-:Y:S01]  /*1440*/  @!P3 IMAD.MOV R16, RZ, RZ, -R16 ;  /* 0x000000ffff10b224 */ /* 0x000fe200078e0a10 */
[C---:B------:R-:W-:Y:S02]  /*1450*/  SEL R14, R5.reuse, R14, !P5 ;  /* 0x0000000e050e7207 */ /* 0x040fe40006800000 */
[----:B------:R-:W-:Y:S02]  /*1460*/  CS2R R28, SRZ ;  /* 0x00000000001c7805 */ /* 0x000fe4000001ff00 */
[----:B------:R-:W-:Y:S01]  /*1470*/  SEL R15, R5, R15, !P5 ;  /* 0x0000000f050f7207 */ /* 0x000fe20006800000 */
[----:B0-----:R-:W-:Y:S01]  /*1480*/  IMAD R8, R8, R20, RZ ;  /* 0x0000001408087224 */ /* 0x001fe200078e02ff */
[----:B------:R-:W-:Y:S01]  /*1490*/  ISETP.NE.AND P0, PT, R4, RZ, PT ;  /* 0x000000ff0400720c */ /* 0x000fe20003f05270 */
[----:B------:R-:W-:Y:S01]  /*14a0*/  @!P4 IMAD.MOV R18, RZ, RZ, -R18 ;  /* 0x000000ffff12c224 */ /* 0x000fe200078e0a12 */
[----:B------:R-:W-:Y:S01]  /*14b0*/  LOP3.LUT R7, RZ, R4, RZ, 0x33, !PT ;  /* 0x00000004ff077212 */ /* 0x000fe200078e33ff */
[----:B------:R-:W-:Y:S01]  /*14c0*/  IMAD R9, R9, R20, RZ ;  /* 0x0000001409097224 */ /* 0x000fe200078e02ff */
[----:B------:R-:W-:Y:S01]  /*14d0*/  SEL R6, R5, R6, !P5 ;  /* 0x0000000605067207 */ /* 0x000fe20006800000 */
[----:B------:R-:W-:Y:S01]  /*14e0*/  IMAD R13, R13, R20, RZ ;  /* 0x000000140d0d7224 */ /* 0x000fe200078e02ff */
[----:B------:R-:W-:Y:S01]  /*14f0*/  SEL R16, R5, R16, !P5 ;  /* 0x0000001005107207 */ /* 0x000fe20006800000 */
[----:B------:R-:W-:Y:S01]  /*1500*/  IMAD R14, R14, R20, RZ ;  /* 0x000000140e0e7224 */ /* 0x000fe200078e02ff */
[----:B-1----:R-:W-:Y:S01]  /*1510*/  LEA R4, P6, R8, R22, 0x1 ;  /* 0x0000001608047211 */ /* 0x002fe200078c08ff */
[-C--:B------:R-:W-:Y:S01]  /*1520*/  IMAD R247, R15, R20.reuse, RZ ;  /* 0x000000140ff77224 */ /* 0x080fe200078e02ff */
[----:B------:R-:W-:Y:S01]  /*1530*/  SEL R5, R5, R17, !P5 ;  /* 0x0000001105057207 */ /* 0x000fe20006800000 */
[----:B------:R-:W-:Y:S01]  /*1540*/  IMAD R6, R6, R20, RZ ;  /* 0x0000001406067224 */ /* 0x000fe200078e02ff */
[C---:B------:R-:W-:Y:S01]  /*1550*/  SEL R11, R7.reuse, R18, !P0 ;  /* 0x00000012070b7207 */ /* 0x040fe20004000000 */
[----:B------:R0:W-:Y:S01]  /*1560*/  STL [R1+0xdc], R4 ;  /* 0x0000dc0401007387 */ /* 0x0001e20000100800 */
[----:B------:R-:W-:Y:S01]  /*1570*/  SEL R12, R7, R19, !P0 ;  /* 0x00000013070c7207 */ /* 0x000fe20004000000 */
[----:B------:R-:W-:Y:S01]  /*1580*/  IMAD R5, R5, R20, RZ ;  /* 0x0000001405057224 */ /* 0x000fe200078e02ff */
[----:B------:R-:W-:Y:S01]  /*1590*/  LEA R15, P5, R9, R22, 0x1 ;  /* 0x00000016090f7211 */ /* 0x000fe200078a08ff */
[----:B------:R-:W-:Y:S01]  /*15a0*/  IMAD R16, R16, R20, RZ ;  /* 0x0000001410107224 */ /* 0x000fe200078e02ff */
[-C--:B------:R-:W-:Y:S01]  /*15b0*/  LEA R7, P4, R13, R22.reuse, 0x1 ;  /* 0x000000160d077211 */ /* 0x080fe200078808ff */
[----:B------:R-:W-:Y:S01]  /*15c0*/  IMAD R12, R12, UR5, RZ ;  /* 0x000000050c0c7c24 */ /* 0x000fe2000f8e02ff */
[-C--:B------:R-:W-:Y:S01]  /*15d0*/  LEA R19, P1, R6, R22.reuse, 0x1 ;  /* 0x0000001606137211 */ /* 0x080fe200078208ff */
[----:B------:R-:W-:Y:S01]  /*15e0*/  STL [R1+0xd4], R15 ;  /* 0x0000d40f01007387 */ /* 0x000fe20000100800 */
[-C--:B------:R-:W-:Y:S01]  /*15f0*/  LEA R250, P2, R247, R22.reuse, 0x1 ;  /* 0x00000016f7fa7211 */ /* 0x080fe200078408ff */
[----:B------:R-:W-:Y:S01]  /*1600*/  IMAD R11, R11, UR5, RZ ;  /* 0x000000050b0b7c24 */ /* 0x000fe2000f8e02ff */
[----:B0-----:R-:W-:Y:S01]  /*1610*/  LEA R4, P3, R14, R22, 0x1 ;  /* 0x000000160e047211 */ /* 0x001fe200078608ff */
[----:B------:R0:W-:Y:S01]  /*1620*/  STL [R1+0x30], R7 ;  /* 0x0000300701007387 */ /* 0x0001e20000100800 */
[----:B------:R-:W-:-:S02]  /*1630*/  LEA.HI.X.SX32 R20, R6, R23, 0x1, P1 ;  /* 0x0000001706147211 */ /* 0x000fc400008f0eff */
[----:B------:R-:W-:Y:S01]  /*1640*/  CS2R R30, SRZ ;  /* 0x00000000001e7805 */ /* 0x000fe2000001ff00 */
[----:B------:R-:W1:Y:S01]  /*1650*/  LDC R6, c[0x0][0x23c] ;  /* 0x00008f00ff067b82 */ /* 0x000e620000000800 */
[----:B------:R2:W-:Y:S01]  /*1660*/  STL [R1+0x28], R4 ;  /* 0x0000280401007387 */ /* 0x0005e20000100800 */
[C---:B------:R-:W-:Y:S01]  /*1670*/  LEA R18, P0, R16.reuse, R22, 0x1 ;  /* 0x0000001610127211 */ /* 0x040fe200078008ff */
[----:B------:R-:W-:Y:S01]  /*1680*/  UMOV UR5, URZ ;  /* 0x0000003f00057c82 */ /* 0x000fe20008000000 */
[-C--:B------:R-:W-:Y:S01]  /*1690*/  LEA.HI.X.SX32 R247, R247, R23.reuse, 0x1, P2 ;  /* 0x00000017f7f77211 */ /* 0x080fe200010f0eff */
[----:B------:R-:W-:Y:S01]  /*16a0*/  UIADD3.64 UR6, UR4, -UR6, URZ ;  /* 0x8000000604067297 */ /* 0x000fe2000fffe03f */
[-C--:B------:R-:W-:Y:S01]  /*16b0*/  LEA.HI.X.SX32 R152, R16, R23.reuse, 0x1, P0 ;  /* 0x0000001710987211 */ /* 0x080fe200000f0eff */
[----:B------:R-:W-:Y:S01]  /*16c0*/  IMAD.WIDE R16, R11, 0x2, RZ ;  /* 0x000000020b107825 */ /* 0x000fe200078e02ff */
[-C--:B0-----:R-:W-:Y:S02]  /*16d0*/  LEA.HI.X.SX32 R7, R13, R23.reuse, 0x1, P4 ;  /* 0x000000170d077211 */ /* 0x081fe400020f0eff */
[----:B--2---:R-:W-:-:S02]  /*16e0*/  LEA.HI.X.SX32 R4, R8, R23, 0x1, P6 ;  /* 0x0000001708047211 */ /* 0x004fc400030f0eff */
[----:B------:R-:W-:Y:S02]  /*16f0*/  LEA R15, P6, R5, R22, 0x1 ;  /* 0x00000016050f7211 */ /* 0x000fe400078c08ff */
[-C--:B------:R-:W-:Y:S01]  /*1700*/  LEA.HI.X.SX32 R8, R9, R23.reuse, 0x1, P5 ;  /* 0x0000001709087211 */ /* 0x080fe200028f0eff */
[----:B------:R0:W-:Y:S04]  /*1710*/  STL [R1+0xd8], R4 ;  /* 0x0000d80401007387 */ /* 0x0001e80000100800 */
[----:B------:R-:W-:Y:S04]  /*1720*/  STL [R1+0xd0], R8 ;  /* 0x0000d00801007387 */ /* 0x000fe80000100800 */
[----:B------:R-:W-:Y:S01]  /*1730*/  STL [R1+0x2c], R7 ;  /* 0x00002c0701007387 */ /* 0x000fe20000100800 */
[----:B0-----:R-:W-:-:S02]  /*1740*/  LEA.HI.X.SX32 R4, R14, R23, 0x1, P3 ;  /* 0x000000170e047211 */ /* 0x001fc400018f0eff */
[----:B------:R-:W-:Y:S01]  /*1750*/  LEA.HI.X.SX32 R14, R5, R23, 0x1, P6 ;  /* 0x00000017050e7211 */ /* 0x000fe200030f0eff */
[----:B------:R-:W-:Y:S01]  /*1760*/  IMAD.WIDE R22, R12, 0x2, RZ ;  /* 0x000000020c167825 */ /* 0x000fe200078e02ff */
[----:B------:R-:W-:Y:S01]  /*1770*/  LOP3.LUT R5, R156, 0x1f, RZ, 0xc0, !PT ;  /* 0x0000001f9c057812 */ /* 0x000fe200078ec0ff */
[----:B------:R0:W-:Y:S01]  /*1780*/  STL [R1+0x24], R4 ;  /* 0x0000240401007387 */ /* 0x0001e20000100800 */
[----:B------:R-:W2:Y:S03]  /*1790*/  LDC R156, c[0x0][0x238] ;  /* 0x00008e00ff9c7b82 */ /* 0x000ea60000000800 */
[----:B-1----:R-:W-:Y:S01]  /*17a0*/  IMAD R5, R5, R6, RZ ;  /* 0x0000000605057224 */ /* 0x002fe200078e02ff */
[----:B------:R-:W-:-:S05]  /*17b0*/  SHF.R.S32.HI R6, RZ, 0x5, R10 ;  /* 0x00000005ff067819 */ /* 0x000fca000001140a */
[----:B------:R-:W-:Y:S01]  /*17c0*/  STL [R1+0xcc], R6 ;  /* 0x0000cc0601007387 */ /* 0x000fe20000100800 */
[----:B0-----:R-:W-:Y:S02]  /*17d0*/  IMAD.U32 R4, RZ, RZ, UR8 ;  /* 0x00000008ff047e24 */ /* 0x001fe4000f8e00ff */
[C---:B--2---:R-:W-:Y:S02]  /*17e0*/  IMAD R153, R156.reuse, 0x14, RZ ;  /* 0x000000149c997824 */ /* 0x044fe400078e02ff */
[----:B------:R-:W-:Y:S02]  /*17f0*/  IMAD R155, R156, 0x13, RZ ;  /* 0x000000139c9b7824 */ /* 0x000fe400078e02ff */
[----:B------:R-:W-:-:S04]  /*1800*/  IMAD.WIDE R162, R153, 0x2, R22 ;  /* 0x0000000299a27825 */ /* 0x000fc800078e0216 */
[C---:B------:R-:W-:Y:S01]  /*1810*/  IMAD.WIDE R166, R155.reuse, 0x2, R16 ;  /* 0x000000029ba67825 */ /* 0x040fe200078e0210 */
[----:B------:R0:W-:Y:S03]  /*1820*/  STL.64 [R1+0x88], R162 ;  /* 0x000088a201007387 */ /* 0x0001e60000100a00 */
[----:B------:R-:W-:Y:S01]  /*1830*/  IMAD R157, R156, 0x12, RZ ;  /* 0x000000129c9d7824 */ /* 0x000fe200078e02ff */
[----:B------:R1:W-:Y:S01]  /*1840*/  STL.64 [R1+0x80], R166 ;  /* 0x000080a601007387 */ /* 0x0003e20000100a00 */
[----:B------:R-:W-:-:S04]  /*1850*/  IMAD.WIDE R154, R155, 0x2, R22 ;  /* 0x000000029b9a7825 */ /* 0x000fc800078e0216 */
[C---:B------:R-:W-:Y:S01]  /*1860*/  IMAD R159, R156.reuse, 0x11, RZ ;  /* 0x000000119c9f7824 */ /* 0x040fe200078e02ff */
[----:B------:R2:W-:Y:S01]  /*1870*/  STL.64 [R1+0x78], R154 ;  /* 0x0000789a01007387 */ /* 0x0005e20000100a00 */
[----:B------:R-:W-:Y:S02]  /*1880*/  IMAD.SHL.U32 R21, R156, 0x10, RZ ;  /* 0x000000109c157824 */ /* 0x000fe400078e00ff */
[----:B0-----:R-:W-:-:S04]  /*1890*/  IMAD.WIDE R162, R157, 0x2, R16 ;  /* 0x000000029da27825 */ /* 0x001fc800078e0210 */
[----:B-1----:R-:W-:Y:S01]  /*18a0*/  IMAD.WIDE R166, R157, 0x2, R22 ;  /* 0x000000029da67825 */ /* 0x002fe200078e0216 */
[----:B------:R0:W-:Y:S03]  /*18b0*/  STL.64 [R1+0x70], R162 ;  /* 0x000070a201007387 */ /* 0x0001e60000100a00 */
[----:B------:R-:W-:Y:S01]  /*18c0*/  IMAD R13, R156, 0xf, RZ ;  /* 0x0000000f9c0d7824 */ /* 0x000fe200078e02ff */
[----:B------:R-:W-:Y:S01]  /*18d0*/  STL.64 [R1+0x68], R166 ;  /* 0x000068a601007387 */ /* 0x000fe20000100a00 */
[----:B--2---:R-:W-:-:S04]  /*18e0*/  IMAD.WIDE R154, R159, 0x2, R16 ;  /* 0x000000029f9a7825 */ /* 0x004fc800078e0210 */
[C---:B------:R-:W-:Y:S01]  /*18f0*/  IMAD R9, R156.reuse, 0xe, RZ ;  /* 0x0000000e9c097824 */ /* 0x040fe200078e02ff */
[----:B------:R1:W-:Y:S01]  /*1900*/  STL.64 [R1+0x60], R154 ;  /* 0x0000609a01007387 */ /* 0x0003e20000100a00 */
[----:B------:R-:W-:Y:S02]  /*1910*/  IMAD R7, R156, 0xd, RZ ;  /* 0x0000000d9c077824 */ /* 0x000fe400078e02ff */
[----:B0-----:R-:W-:-:S04]  /*1920*/  IMAD.WIDE R162, R159, 0x2, R22 ;  /* 0x000000029fa27825 */ /* 0x001fc800078e0216 */
[C---:B------:R-:W-:Y:S01]  /*1930*/  IMAD.WIDE R158, R21.reuse, 0x2, R16 ;  /* 0x00000002159e7825 */ /* 0x040fe200078e0210 */
[----:B------:R0:W-:Y:S03]  /*1940*/  STL.64 [R1+0x58], R162 ;  /* 0x000058a201007387 */ /* 0x0001e60000100a00 */
[----:B------:R-:W-:Y:S01]  /*1950*/  IMAD R245, R156, 0x1f, RZ ;  /* 0x0000001f9cf57824 */ /* 0x000fe200078e02ff */
[----:B------:R2:W-:Y:S01]  /*1960*/  STL.64 [R1+0x50], R158 ;  /* 0x0000509e01007387 */ /* 0x0005e20000100a00 */
[----:B-1----:R-:W-:-:S04]  /*1970*/  IMAD.WIDE R154, R21, 0x2, R22 ;  /* 0x00000002159a7825 */ /* 0x002fc800078e0216 */
[C---:B------:R-:W-:Y:S01]  /*1980*/  IMAD R241, R156.reuse, 0x1e, RZ ;  /* 0x0000001e9cf17824 */ /* 0x040fe200078e02ff */
[----:B------:R1:W-:Y:S01]  /*1990*/  STL.64 [R1+0x48], R154 ;  /* 0x0000489a01007387 */ /* 0x0003e20000100a00 */
[----:B------:R-:W-:Y:S02]  /*19a0*/  IMAD R237, R156, 0x1d, RZ ;  /* 0x0000001d9ced7824 */ /* 0x000fe400078e02ff */
[----:B0-----:R-:W-:-:S04]  /*19b0*/  IMAD.WIDE R162, R13, 0x2, R16 ;  /* 0x000000020da27825 */ /* 0x001fc800078e0210 */
[--C-:B--2---:R-:W-:Y:S01]  /*19c0*/  IMAD.WIDE R158, R13, 0x2, R22.reuse ;  /* 0x000000020d9e7825 */ /* 0x104fe200078e0216 */
[----:B------:R0:W-:Y:S03]  /*19d0*/  STL.64 [R1+0x40], R162 ;  /* 0x000040a201007387 */ /* 0x0001e60000100a00 */
[C---:B------:R-:W-:Y:S01]  /*19e0*/  IMAD.WIDE R12, R9.reuse, 0x2, R22 ;  /* 0x00000002090c7825 */ /* 0x040fe200078e0216 */
[----:B------:R2:W-:Y:S03]  /*19f0*/  STL.64 [R1+0x38], R158 ;  /* 0x0000389e01007387 */ /* 0x0005e60000100a00 */
[----:B-1----:R-:W-:-:S04]  /*1a00*/  IMAD.WIDE R154, R9, 0x2, R16 ;  /* 0x00000002099a7825 */ /* 0x002fc800078e0210 */
[C---:B------:R-:W-:Y:S01]  /*1a10*/  IMAD.WIDE R8, R7.reuse, 0x2, R16 ;  /* 0x0000000207087825 */ /* 0x040fe200078e0210 */
[----:B------:R1:W-:Y:S03]  /*1a20*/  STL.64 [R1+0x18], R154 ;  /* 0x0000189a01007387 */ /* 0x0003e60000100a00 */
[----:B------:R-:W-:Y:S01]  /*1a30*/  IMAD.WIDE R6, R7, 0x2, R22 ;  /* 0x0000000207067825 */ /* 0x000fe200078e0216 */
[----:B------:R3:W-:Y:S03]  /*1a40*/  STL.64 [R1+0x10], R12 ;  /* 0x0000100c01007387 */ /* 0x0007e60000100a00 */
[C---:B------:R-:W-:Y:S01]  /*1a50*/  IMAD R233, R156.reuse, 0x1c, RZ ;  /* 0x0000001c9ce97824 */ /* 0x040fe200078e02ff */
[----:B------:R3:W-:Y:S01]  /*1a60*/  STL.64 [R1+0x8], R8 ;  /* 0x0000080801007387 */ /* 0x0007e20000100a00 */
[----:B------:R-:W-:-:S02]  /*1a70*/  IMAD R229, R156, 0x1b, RZ ;  /* 0x0000001b9ce57824 */ /* 0x000fc400078e02ff */
[C---:B------:R-:W-:Y:S01]  /*1a80*/  IMAD R225, R156.reuse, 0x1a, RZ ;  /* 0x0000001a9ce17824 */ /* 0x040fe200078e02ff */
[----:B------:R3:W-:Y:S01]  /*1a90*/  STL.64 [R1], R6 ;  /* 0x0000000601007387 */ /* 0x0007e20000100a00 */
[C---:B------:R-:W-:Y:S02]  /*1aa0*/  IMAD R221, R156.reuse, 0x19, RZ ;  /* 0x000000199cdd7824 */ /* 0x040fe400078e02ff */
[C---:B------:R-:W-:Y:S02]  /*1ab0*/  IMAD R217, R156.reuse, 0x18, RZ ;  /* 0x000000189cd97824 */ /* 0x040fe400078e02ff */
[C---:B------:R-:W-:Y:S02]  /*1ac0*/  IMAD R213, R156.reuse, 0x17, RZ ;  /* 0x000000179cd57824 */ /* 0x040fe400078e02ff */
[C---:B------:R-:W-:Y:S02]  /*1ad0*/  IMAD R209, R156.reuse, 0x16, RZ ;  /* 0x000000169cd17824 */ /* 0x040fe400078e02ff */
[----:B------:R-:W-:-:S02]  /*1ae0*/  IMAD R205, R156, 0x15, RZ ;  /* 0x000000159ccd7824 */ /* 0x000fc400078e02ff */
[C---:B------:R-:W-:Y:S02]  /*1af0*/  IMAD R201, R156.reuse, 0xc, RZ ;  /* 0x0000000c9cc97824 */ /* 0x040fe400078e02ff */
[C---:B------:R-:W-:Y:S02]  /*1b00*/  IMAD R197, R156.reuse, 0xb, RZ ;  /* 0x0000000b9cc57824 */ /* 0x040fe400078e02ff */
[C---:B------:R-:W-:Y:S02]  /*1b10*/  IMAD R192, R156.reuse, 0xa, RZ ;  /* 0x0000000a9cc07824 */ /* 0x040fe400078e02ff */
[C---:B------:R-:W-:Y:S02]  /*1b20*/  IMAD R188, R156.reuse, 0x9, RZ ;  /* 0x000000099cbc7824 */ /* 0x040fe400078e02ff */
[C---:B------:R-:W-:Y:S02]  /*1b30*/  IMAD.SHL.U32 R184, R156.reuse, 0x8, RZ ;  /* 0x000000089cb87824 */ /* 0x040fe400078e00ff */
[----:B------:R-:W-:-:S02]  /*1b40*/  IMAD R180, R156, 0x7, RZ ;  /* 0x000000079cb47824 */ /* 0x000fc400078e02ff */
[C---:B------:R-:W-:Y:S02]  /*1b50*/  IMAD R176, R156.reuse, 0x6, RZ ;  /* 0x000000069cb07824 */ /* 0x040fe400078e02ff */
[C---:B------:R-:W-:Y:S02]  /*1b60*/  IMAD R172, R156.reuse, 0x5, RZ ;  /* 0x000000059cac7824 */ /* 0x040fe400078e02ff */
[C---:B------:R-:W-:Y:S02]  /*1b70*/  IMAD.SHL.U32 R168, R156.reuse, 0x4, RZ ;  /* 0x000000049ca87824 */ /* 0x040fe400078e00ff */
[C---:B------:R-:W-:Y:S02]  /*1b80*/  IMAD R164, R156.reuse, 0x3, RZ ;  /* 0x000000039ca47824 */ /* 0x040fe400078e02ff */
[----:B------:R-:W-:Y:S02]  /*1b90*/  IMAD.SHL.U32 R161, R156, 0x2, RZ ;  /* 0x000000029ca17824 */ /* 0x000fe400078e00ff */
[----:B------:R-:W-:-:S04]  /*1ba0*/  IMAD.WIDE R10, R245, 0x2, R16 ;  /* 0x00000002f50a7825 */ /* 0x000fc800078e0210 */
        /* <DEDUP_REMOVED lines=20> */
[----:B0-----:R-:W-:-:S04]  /*1cf0*/  IMAD.WIDE R162, R161, 0x2, R16 ;  /* 0x00000002a1a27825 */ /* 0x001fc800078e0210 */
[----:B--2---:R-:W-:-:S04]  /*1d00*/  IMAD.WIDE R158, R156, 0x2, R16 ;  /* 0x000000029c9e7825 */ /* 0x004fc800078e0210 */
        /* <DEDUP_REMOVED lines=24> */
[----:B-1----:R-:W-:Y:S01]  /*1e90*/  IMAD.U32 R154, RZ, RZ, UR10 ;  /* 0x0000000aff9a7e24 */ /* 0x002fe2000f8e00ff */
[----:B------:R-:W-:Y:S01]  /*1ea0*/  UMOV UR10, UR4 ;  /* 0x00000004000a7c82 */ /* 0x000fe20008000000 */
[----:B------:R-:W-:Y:S01]  /*1eb0*/  IMAD.U32 R155, RZ, RZ, UR11 ;  /* 0x0000000bff9b7e24 */ /* 0x000fe2000f8e00ff */
[----:B---3--:R-:W-:-:S06]  /*1ec0*/  UMOV UR11, 0x80000020 ;  /* 0x80000020000b7882 */ /* 0x008fcc0000000000 */
.L_x_1:
[----:B------:R0:W-:Y:S01]  /*1ed0*/  STL [R1+0x208], R10 ;  /* 0x0002080a01007387 */ /* 0x0001e20000100800 */
[----:B------:R-:W-:Y:S02]  /*1ee0*/  ISETP.GT.AND P2, PT, R4, RZ, PT ;  /* 0x000000ff0400720c */ /* 0x000fe40003f44270 */
[-C--:B-----5:R-:W-:Y:S01]  /*1ef0*/  IADD3 R6, P1, R22, R154.reuse, RZ ;  /* 0x0000009a16067210 */ /* 0x0a0fe20007f3e0ff */
[----:B------:R-:W-:Y:S01]  /*1f00*/  STL [R1+0x204], R11 ;  /* 0x0002040b01007387 */ /* 0x000fe20000100800 */
[----:B------:R-:W-:Y:S02]  /*1f10*/  PRMT R246, RZ, 0x7610, R246 ;  /* 0x00007610fff67816 */ /* 0x000fe400000000f6 */
[----:B------:R-:W-:Y:S01]  /*1f20*/  IADD3 R8, P0, R16, R154, RZ ;  /* 0x0000009a10087210 */ /* 0x000fe20007f1e0ff */
[----:B------:R-:W-:Y:S01]  /*1f30*/  STL [R1+0x200], R15 ;  /* 0x0002000f01007387 */ /* 0x000fe20000100800 */
[----:B------:R-:W-:Y:S01]  /*1f40*/  IMAD.X R7, R23, 0x1, R155, P1 ;  /* 0x0000000117077824 */ /* 0x000fe200008e069b */
[----:B0-----:R-:W-:-:S02]  /*1f50*/  PRMT R10, RZ, 0x7610, R10 ;  /* 0x00007610ff0a7816 */ /* 0x001fc4000000000a */
[----:B------:R-:W-:Y:S01]  /*1f60*/  STL [R1+0x1fc], R14 ;  /* 0x0001fc0e01007387 */ /* 0x000fe20000100800 */
[----:B------:R-:W-:Y:S01]  /*1f70*/  IMAD.X R9, R17, 0x1, R155, P0 ;  /* 0x0000000111097824 */ /* 0x000fe200000e069b */
[----:B------:R-:W-:Y:S02]  /*1f80*/  ISETP.GT.AND P3, PT, R4, 0x1, PT ;  /* 0x000000010400780c */ /* 0x000fe40003f64270 */
[----:B------:R-:W-:Y:S04]  /*1f90*/  STL [R1+0x1f8], R5 ;  /* 0x0001f80501007387 */ /* 0x000fe80000100800 */
        /* <DEDUP_REMOVED lines=13> */
[----:B------:R0:W-:Y:S04]  /*2070*/  STL.S16 [R1+0x20], R10 ;  /* 0x0000200a01007387 */ /* 0x0001e80000100600 */
[----:B------:R1:W2:Y:S04]  /*2080*/  @P2 LDG.E.U16 R246, desc[UR14][R6.64] ;  /* 0x0000000e06f62981 */ /* 0x0002a8000c1e1500 */
[----:B0-----:R-:W3:Y:S04]  /*2090*/  LDL.LU R10, [R1+0x208] ;  /* 0x00020800010a7983 */ /* 0x001ee80000300800 */
[----:B------:R-:W4:Y:S01]  /*20a0*/  LDL R7, [R1+0x20] ;  /* 0x0000200001077983 */ /* 0x000f220000100800 */
[----:B-1----:R-:W-:-:S03]  /*20b0*/  IADD3 R6, P1, R156, R154, RZ ;  /* 0x0000009a9c067210 */ /* 0x002fc60007f3e0ff */
[----:B----4-:R0:W4:Y:S01]  /*20c0*/  @P2 LDG.E.U16 R7, desc[UR14][R8.64] ;  /* 0x0000000e08072981 */ /* 0x010122000c1e1500 */
[----:B------:R-:W-:Y:S02]  /*20d0*/  PRMT R11, RZ, 0x7610, R11 ;  /* 0x00007610ff0b7816 */ /* 0x000fe4000000000b */
[----:B------:R-:W-:Y:S02]  /*20e0*/  PRMT R15, RZ, 0x7610, R15 ;  /* 0x00007610ff0f7816 */ /* 0x000fe4000000000f */
[----:B0-----:R-:W-:-:S05]  /*20f0*/  IADD3 R8, P0, R158, R154, RZ ;  /* 0x0000009a9e087210 */ /* 0x001fca0007f1e0ff */
[----:B------:R-:W-:Y:S01]  /*2100*/  IMAD.X R9, R159, 0x1, R155, P0 ;  /* 0x000000019f097824 */ /* 0x000fe200000e069b */
[----:B------:R-:W-:-:S04]  /*2110*/  PRMT R14, RZ, 0x7610, R14 ;  /* 0x00007610ff0e7816 */ /* 0x000fc8000000000e */
[----:B------:R0:W2:Y:S01]  /*2120*/  @P3 LDG.E.U16 R15, desc[UR14][R8.64] ;  /* 0x0000000e080f3981 */ /* 0x0000a2000c1e1500 */
[----:B------:R-:W-:Y:S02]  /*2130*/  PRMT R5, RZ, 0x7610, R5 ;  /* 0x00007610ff057816 */ /* 0x000fe40000000005 */
[----:B0-----:R-:W-:-:S05]  /*2140*/  IADD3 R8, P0, R162, R154, RZ ;  /* 0x0000009aa2087210 */ /* 0x001fca0007f1e0ff */
[----:B------:R-:W-:Y:S01]  /*2150*/  IMAD.X R9, R163, 0x1, R155, P0 ;  /* 0x00000001a3097824 */ /* 0x000fe200000e069b */
[----:B------:R-:W-:Y:S02]  /*2160*/  PRMT R152, RZ, 0x7610, R152 ;  /* 0x00007610ff987816 */ /* 0x000fe40000000098 */
[----:B------:R-:W-:Y:S02]  /*2170*/  PRMT R18, RZ, 0x7610, R18 ;  /* 0x00007610ff127816 */ /* 0x000fe40000000012 */
[----:B------:R-:W-:Y:S02]  /*2180*/  PRMT R20, RZ, 0x7610, R20 ;  /* 0x00007610ff147816 */ /* 0x000fe40000000014 */
[----:B------:R-:W-:Y:S01]  /*2190*/  PRMT R19, RZ, 0x7610, R19 ;  /* 0x00007610ff137816 */ /* 0x000fe20000000013 */
[----:B----4-:R0:W-:Y:S01]  /*21a0*/  @P2 STL [R1+0x20], R7 ;  /* 0x0000200701002387 */ /* 0x0101e20000100800 */
[----:B------:R-:W-:Y:S01]  /*21b0*/  ISETP.GT.AND P2, PT, R4, 0x2, PT ;  /* 0x000000020400780c */ /* 0x000fe20003f44270 */
[----:B0-----:R-:W-:-:S12]  /*21c0*/  IMAD.X R7, R157, 0x1, R155, P1 ;  /* 0x000000019d077824 */ /* 0x001fd800008e069b */
[----:B------:R-:W4:Y:S04]  /*21d0*/  @P2 LDG.E.U16 R5, desc[UR14][R8.64] ;  /* 0x0000000e08052981 */ /* 0x000f28000c1e1500 */
[----:B------:R0:W3:Y:S01]  /*21e0*/  @P3 LDG.E.U16 R11, desc[UR14][R6.64] ;  /* 0x0000000e060b3981 */ /* 0x0000e2000c1e1500 */
[----:B------:R-:W-:Y:S02]  /*21f0*/  ISETP.GT.AND P3, PT, R4, 0x3, PT ;  /* 0x000000030400780c */ /* 0x000fe40003f64270 */
[----:B0-----:R-:W-:-:S05]  /*2200*/  IADD3 R6, P1, R160, R154, RZ ;  /* 0x0000009aa0067210 */ /* 0x001fca0007f3e0ff */
[----:B------:R-:W-:Y:S01]  /*2210*/  IMAD.X R7, R161, 0x1, R155, P1 ;  /* 0x00000001a1077824 */ /* 0x000fe200008e069b */
[----:B------:R-:W-:-:S04]  /*2220*/  IADD3 R8, P0, R166, R154, RZ ;  /* 0x0000009aa6087210 */ /* 0x000fc80007f1e0ff */
[----:B------:R0:W4:Y:S01]  /*2230*/  @P2 LDG.E.U16 R14, desc[UR14][R6.64] ;  /* 0x0000000e060e2981 */ /* 0x000122000c1e1500 */
[----:B------:R-:W-:Y:S01]  /*2240*/  IMAD.X R9, R167, 0x1, R155, P0 ;  /* 0x00000001a7097824 */ /* 0x000fe200000e069b */
[----:B------:R-:W-:-:S04]  /*2250*/  ISETP.GT.AND P2, PT, R4, 0x4, PT ;  /* 0x000000040400780c */ /* 0x000fc80003f44270 */
[----:B------:R1:W4:Y:S01]  /*2260*/  @P3 LDG.E.U16 R18, desc[UR14][R8.64] ;  /* 0x0000000e08123981 */ /* 0x000322000c1e1500 */
[----:B0-----:R-:W-:-:S05]  /*2270*/  IADD3 R6, P1, R164, R154, RZ ;  /* 0x0000009aa4067210 */ /* 0x001fca0007f3e0ff */
[----:B------:R-:W-:Y:S01]  /*2280*/  IMAD.X R7, R165, 0x1, R155, P1 ;  /* 0x00000001a5077824 */ /* 0x000fe200008e069b */
[----:B-1----:R-:W-:-:S04]  /*2290*/  IADD3 R8, P0, R170, R154, RZ ;  /* 0x0000009aaa087210 */ /* 0x002fc80007f1e0ff */
[----:B------:R0:W4:Y:S01]  /*22a0*/  @P3 LDG.E.U16 R152, desc[UR14][R6.64] ;  /* 0x0000000e06983981 */ /* 0x000122000c1e1500 */
[----:B------:R-:W-:-:S05]  /*22b0*/  IMAD.X R9, R171, 0x1, R155, P0 ;  /* 0x00000001ab097824 */ /* 0x000fca00000e069b */
[----:B------:R-:W4:Y:S01]  /*22c0*/  @P2 LDG.E.U16 R19, desc[UR14][R8.64] ;  /* 0x0000000e08132981 */ /* 0x000f22000c1e1500 */
[----:B0-----:R-:W-:-:S05]  /*22d0*/  IADD3 R6, P1, R168, R154, RZ ;  /* 0x0000009aa8067210 */ /* 0x001fca0007f3e0ff */
[----:B------:R-:W-:-:S05]  /*22e0*/  IMAD.X R7, R169, 0x1, R155, P1 ;  /* 0x00000001a9077824 */ /* 0x000fca00008e069b */
[----:B------:R0:W4:Y:S04]  /*22f0*/  @P2 LDG.E.U16 R20, desc[UR14][R6.64] ;  /* 0x0000000e06142981 */ /* 0x000128000c1e1500 */
[----:B------:R-:W-:Y:S04]  /*2300*/  STL [R1+0x100], R156 ;  /* 0x0001009c01007387 */ /* 0x000fe80000100800 */
[----:B------:R-:W-:Y:S04]  /*2310*/  STL [R1+0xfc], R157 ;  /* 0x0000fc9d01007387 */ /* 0x000fe80000100800 */
[----:B------:R-:W-:Y:S04]  /*2320*/  STL [R1+0x108], R158 ;  /* 0x0001089e01007387 */ /* 0x000fe80000100800 */
[----:B------:R-:W-:Y:S01]  /*2330*/  STL [R1+0x104], R159 ;  /* 0x0001049f01007387 */ /* 0x000fe20000100800 */
[----:B------:R-:W-:-:S02]  /*2340*/  ISETP.GT.AND P3, PT, R4, 0x5, PT ;  /* 0x000000050400780c */ /* 0x000fc40003f64270 */
[-C--:B0-----:R-:W-:Y:S02]  /*2350*/  IADD3 R6, P1, R172, R154.reuse, RZ ;  /* 0x0000009aac067210 */ /* 0x081fe40007f3e0ff */
[----:B------:R-:W-:Y:S02]  /*2360*/  IADD3 R8, P0, R174, R154, RZ ;  /* 0x0000009aae087210 */ /* 0x000fe40007f1e0ff */
[----:B------:R-:W-:Y:S01]  /*2370*/  PRMT R250, RZ, 0x7610, R250 ;  /* 0x00007610fffa7816 */ /* 0x000fe200000000fa */
[----:B------:R-:W-:Y:S01]  /*2380*/  IMAD.X R7, R173, 0x1, R155, P1 ;  /* 0x00000001ad077824 */ /* 0x000fe200008e069b */
[----:B------:R-:W-:Y:S01]  /*2390*/  PRMT R247, RZ, 0x7610, R247 ;  /* 0x00007610fff77816 */ /* 0x000fe200000000f7 */
[----:B------:R-:W-:Y:S01]  /*23a0*/  IMAD.X R9, R175, 0x1, R155, P0 ;  /* 0x00000001af097824 */ /* 0x000fe200000e069b */
[----:B------:R-:W-:-:S03]  /*23b0*/  ISETP.GT.AND P2, PT, R4, 0x6, PT ;  /* 0x000000060400780c */ /* 0x000fc60003f44270 */
[----:B------:R0:W4:Y:S04]  /*23c0*/  @P3 LDG.E.U16 R250, desc[UR14][R6.64] ;  /* 0x0000000e06fa3981 */ /* 0x000128000c1e1500 */
[----:B------:R1:W4:Y:S01]  /*23d0*/  @P3 LDG.E.U16 R247, desc[UR14][R8.64] ;  /* 0x0000000e08f73981 */ /* 0x000322000c1e1500 */
[-C--:B0-----:R-:W-:Y:S02]  /*23e0*/  IADD3 R6, P1, R176, R154.reuse, RZ ;  /* 0x0000009ab0067210 */ /* 0x081fe40007f3e0ff */
[----:B-1----:R-:W-:-:S03]  /*23f0*/  IADD3 R8, P0, R178, R154, RZ ;  /* 0x0000009ab2087210 */ /* 0x002fc60007f1e0ff */
[--C-:B------:R-:W-:Y:S01]  /*2400*/  IMAD.X R7, R177, 0x1, R155.reuse, P1 ;  /* 0x00000001b1077824 */ /* 0x100fe200008e069b */
[----:B------:R-:W-:Y:S01]  /*2410*/  ISETP.GT.AND P3, PT, R4, 0x7, PT ;  /* 0x000000070400780c */ /* 0x000fe20003f64270 */
[----:B------:R-:W-:Y:S01]  /*2420*/  IMAD.X R9, R179, 0x1, R155, P0 ;  /* 0x00000001b3097824 */ /* 0x000fe200000e069b */
[----:B---3--:R0:W-:Y:S04]  /*2430*/  STL [R1+0xc8], R11 ;  /* 0x0000c80b01007387 */ /* 0x0081e80000100800 */
[----:B0-----:R-:W3:Y:S04]  /*2440*/  LDL.LU R11, [R1+0x204] ;  /* 0x00020400010b7983 */ /* 0x001ee80000300800 */
[----:B--2---:R0:W-:Y:S04]  /*2450*/  STL [R1+0xc4], R15 ;  /* 0x0000c40f01007387 */ /* 0x0041e80000100800 */
[----:B0-----:R-:W2:Y:S04]  /*2460*/  LDL.LU R15, [R1+0x200] ;  /* 0x00020000010f7983 */ /* 0x001ea80000300800 */
[----:B------:R-:W-:Y:S04]  /*2470*/  STL [R1+0x110], R160 ;  /* 0x000110a001007387 */ /* 0x000fe80000100800 */
[----:B------:R-:W-:Y:S04]  /*2480*/  STL [R1+0x10c], R161 ;  /* 0x00010ca101007387 */ /* 0x000fe80000100800 */
[----:B------:R-:W-:Y:S04]  /*2490*/  STL [R1+0x118], R162 ;  /* 0x000118a201007387 */ /* 0x000fe80000100800 */
[----:B------:R-:W-:Y:S04]  /*24a0*/  STL [R1+0x114], R163 ;  /* 0x000114a301007387 */ /* 0x000fe80000100800 */
[----:B----4-:R0:W-:Y:S04]  /*24b0*/  STL [R1+0xc0], R14 ;  /* 0x0000c00e01007387 */ /* 0x0101e80000100800 */
[----:B0-----:R-:W4:Y:S04]  /*24c0*/  LDL.LU R14, [R1+0x1fc] ;  /* 0x0001fc00010e7983 */ /* 0x001f280000300800 */
[----:B------:R0:W-:Y:S04]  /*24d0*/  STL [R1+0xbc], R5 ;  /* 0x0000bc0501007387 */ /* 0x0001e80000100800 */
[----:B0-----:R-:W3:Y:S04]  /*24e0*/  LDL.LU R5, [R1+0x1f8] ;  /* 0x0001f80001057983 */ /* 0x001ee80000300800 */
[----:B------:R-:W-:Y:S04]  /*24f0*/  STL [R1+0x120], R164 ;  /* 0x000120a401007387 */ /* 0x000fe80000100800 */
[----:B------:R-:W-:Y:S04]  /*2500*/  STL [R1+0x11c], R165 ;  /* 0x00011ca501007387 */ /* 0x000fe80000100800 */
[----:B------:R-:W-:Y:S04]  /*2510*/  STL [R1+0x128], R166 ;  /* 0x000128a601007387 */ /* 0x000fe80000100800 */
[----:B------:R-:W-:Y:S04]  /*2520*/  STL [R1+0x124], R167 ;  /* 0x000124a701007387 */ /* 0x000fe80000100800 */
[----:B------:R0:W-:Y:S04]  /*2530*/  STL [R1+0xb8], R152 ;  /* 0x0000b89801007387 */ /* 0x0001e80000100800 */
[----:B0-----:R-:W2:Y:S04]  /*2540*/  LDL.LU R152, [R1+0x1f4] ;  /* 0x0001f40001987983 */ /* 0x001ea80000300800 */
[----:B------:R0:W-:Y:S04]  /*2550*/  STL [R1+0xb4], R18 ;  /* 0x0000b41201007387 */ /* 0x0001e80000100800 */
[----:B0-----:R-:W3:Y:S04]  /*2560*/  LDL.LU R18, [R1+0x1f0] ;  /* 0x0001f00001127983 */ /* 0x001ee80000300800 */
[----:B------:R-:W-:Y:S04]  /*2570*/  STL [R1+0x130], R168 ;  /* 0x000130a801007387 */ /* 0x000fe80000100800 */
[----:B------:R-:W-:Y:S04]  /*2580*/  STL [R1+0x12c], R169 ;  /* 0x00012ca901007387 */ /* 0x000fe80000100800 */
[----:B------:R0:W-:Y:S04]  /*2590*/  STL [R1+0x138], R170 ;  /* 0x000138aa01007387 */ /* 0x0001e80000100800 */
[----:B------:R-:W-:Y:S04]  /*25a0*/  STL [R1+0x134], R171 ;  /* 0x000134ab01007387 */ /* 0x000fe80000100800 */
[----:B------:R1:W-:Y:S01]  /*25b0*/  STL [R1+0xb0], R20 ;  /* 0x0000b01401007387 */ /* 0x0003e20000100800 */
[----:B0-----:R-:W-:-:S02]  /*25c0*/  PRMT R170, RZ, 0x7610, R170 ;  /* 0x00007610ffaa7816 */ /* 0x001fc400000000aa */
[----:B------:R-:W-:-:S04]  /*25d0*/  PRMT R165, RZ, 0x7610, R165 ;  /* 0x00007610ffa57816 */ /* 0x000fc800000000a5 */
[----:B------:R0:W4:Y:S04]  /*25e0*/  @P2 LDG.E.U16 R170, desc[UR14][R8.64] ;  /* 0x0000000e08aa2981 */ /* 0x000128000c1e1500 */
[----:B-1----:R-:W3:Y:S04]  /*25f0*/  LDL.LU R20, [R1+0x1ec] ;  /* 0x0001ec0001147983 */ /* 0x002ee80000300800 */
[----:B------:R1:W-:Y:S04]  /*2600*/  STL [R1+0xac], R19 ;  /* 0x0000ac1301007387 */ /* 0x0003e80000100800 */
[----:B-1----:R-:W3:Y:S04]  /*2610*/  LDL.LU R19, [R1+0x1e8] ;  /* 0x0001e80001137983 */ /* 0x002ee80000300800 */
[----:B------:R-:W-:Y:S04]  /*2620*/  STL [R1+0x140], R172 ;  /* 0x000140ac01007387 */ /* 0x000fe80000100800 */
[----:B------:R1:W-:Y:S01]  /*2630*/  STL [R1+0x13c], R173 ;  /* 0x00013cad01007387 */ /* 0x0003e20000100800 */
[----:B0-----:R-:W-:-:S02]  /*2640*/  IADD3 R8, P0, R182, R154, RZ ;  /* 0x0000009ab6087210 */ /* 0x001fc40007f1e0ff */
[----:B-1----:R-:W-:-:S06]  /*2650*/  PRMT R173, RZ, 0x7610, R173 ;  /* 0x00007610ffad7816 */ /* 0x002fcc00000000ad */
[----:B------:R0:W2:Y:S01]  /*2660*/  @P2 LDG.E.U16 R173, desc[UR14][R6.64] ;  /* 0x0000000e06ad2981 */ /* 0x0000a2000c1e1500 */
[----:B------:R-:W-:Y:S01]  /*2670*/  PRMT R162, RZ, 0x7610, R162 ;  /* 0x00007610ffa27816 */ /* 0x000fe200000000a2 */
[----:B------:R-:W-:-:S05]  /*2680*/  IMAD.X R9, R183, 0x1, R155, P0 ;  /* 0x00000001b7097824 */ /* 0x000fca00000e069b */
[----:B------:R-:W3:Y:S01]  /*2690*/  @P3 LDG.E.U16 R162, desc[UR14][R8.64] ;  /* 0x0000000e08a23981 */ /* 0x000ee2000c1e1500 */
[----:B0-----:R-:W-:-:S05]  /*26a0*/  IADD3 R6, P1, R180, R154, RZ ;  /* 0x0000009ab4067210 */ /* 0x001fca0007f3e0ff */
[----:B------:R-:W-:-:S05]  /*26b0*/  IMAD.X R7, R181, 0x1, R155, P1 ;  /* 0x00000001b5077824 */ /* 0x000fca00008e069b */
[----:B------:R0:W3:Y:S04]  /*26c0*/  @P3 LDG.E.U16 R165, desc[UR14][R6.64] ;  /* 0x0000000e06a53981 */ /* 0x0000e8000c1e1500 */
[----:B------:R-:W-:Y:S04]  /*26d0*/  STL [R1+0x148], R174 ;  /* 0x000148ae01007387 */ /* 0x000fe80000100800 */
[----:B------:R-:W-:Y:S04]  /*26e0*/  STL [R1+0x144], R175 ;  /* 0x000144af01007387 */ /* 0x000fe80000100800 */
[----:B------:R1:W-:Y:S01]  /*26f0*/  STL [R1+0xa8], R250 ;  /* 0x0000a8fa01007387 */ /* 0x0003e20000100800 */
[----:B------:R-:W-:-:S03]  /*2700*/  ISETP.GT.AND P2, PT, R4, 0x8, PT ;  /* 0x000000080400780c */ /* 0x000fc60003f44270 */
[----:B-1----:R-:W3:Y:S04]  /*2710*/  LDL.LU R250, [R1+0x1e4] ;  /* 0x0001e40001fa7983 */ /* 0x002ee80000300800 */
[----:B------:R1:W-:Y:S04]  /*2720*/  STL [R1+0xa4], R247 ;  /* 0x0000a4f701007387 */ /* 0x0003e80000100800 */
[----:B-1----:R-:W3:Y:S04]  /*2730*/  LDL.LU R247, [R1+0x1e0] ;  /* 0x0001e00001f77983 */ /* 0x002ee80000300800 */
[----:B------:R-:W-:Y:S04]  /*2740*/  STL [R1+0x150], R176 ;  /* 0x000150b001007387 */ /* 0x000fe80000100800 */
[----:B------:R-:W-:Y:S04]  /*2750*/  STL [R1+0x14c], R177 ;  /* 0x00014cb101007387 */ /* 0x000fe80000100800 */
[----:B------:R-:W-:Y:S04]  /*2760*/  STL [R1+0x158], R178 ;  /* 0x000158b201007387 */ /* 0x000fe80000100800 */
[----:B------:R-:W-:Y:S01]  /*2770*/  STL [R1+0x154], R179 ;  /* 0x000154b301007387 */ /* 0x000fe20000100800 */
[----:B0-----:R-:W-:-:S02]  /*2780*/  IADD3 R6, P1, R184, R154, RZ ;  /* 0x0000009ab8067210 */ /* 0x001fc40007f3e0ff */
[----:B------:R-:W-:Y:S02]  /*2790*/  IADD3 R8, P0, R186, R154, RZ ;  /* 0x0000009aba087210 */ /* 0x000fe40007f1e0ff */
[----:B------:R-:W-:Y:S01]  /*27a0*/  PRMT R153, RZ, 0x7610, R153 ;  /* 0x00007610ff997816 */ /* 0x000fe20000000099 */
[--C-:B------:R-:W-:Y:S02]  /*27b0*/  IMAD.X R7, R185, 0x1, R155.reuse, P1 ;  /* 0x00000001b9077824 */ /* 0x100fe400008e069b */
[----:B------:R-:W-:Y:S01]  /*27c0*/  IMAD.X R9, R187, 0x1, R155, P0 ;  /* 0x00000001bb097824 */ /* 0x000fe200000e069b */
[----:B------:R-:W-:-:S04]  /*27d0*/  ISETP.GT.AND P3, PT, R4, 0x9, PT ;  /* 0x000000090400780c */ /* 0x000fc80003f64270 */
[----:B------:R0:W3:Y:S01]  /*27e0*/  @P2 LDG.E.U16 R153, desc[UR14][R8.64] ;  /* 0x0000000e08992981 */ /* 0x0000e2000c1e1500 */
[----:B------:R-:W-:Y:S02]  /*27f0*/  PRMT R21, RZ, 0x7610, R21 ;  /* 0x00007610ff157816 */ /* 0x000fe40000000015 */
[----:B------:R-:W-:Y:S02]  /*2800*/  PRMT R13, RZ, 0x7610, R13 ;  /* 0x00007610ff0d7816 */ /* 0x000fe4000000000d */
[----:B0-----:R-:W-:-:S05]  /*2810*/  IADD3 R8, P0, R190, R154, RZ ;  /* 0x0000009abe087210 */ /* 0x001fca0007f1e0ff */
[----:B------:R-:W-:Y:S01]  /*2820*/  IMAD.X R9, R191, 0x1, R155, P0 ;  /* 0x00000001bf097824 */ /* 0x000fe200000e069b */
[----:B------:R-:W-:-:S04]  /*2830*/  PRMT R12, RZ, 0x7610, R12 ;  /* 0x00007610ff0c7816 */ /* 0x000fc8000000000c */
[----:B------:R0:W3:Y:S02]  /*2840*/  @P3 LDG.E.U16 R13, desc[UR14][R8.64] ;  /* 0x0000000e080d3981 */ /* 0x0000e4000c1e1500 */
[----:B0-----:R-:W-:-:S05]  /*2850*/  IADD3 R8, P0, R194, R154, RZ ;  /* 0x0000009ac2087210 */ /* 0x001fca0007f1e0ff */
[----:B------:R-:W-:Y:S01]  /*2860*/  IMAD.X R9, R195, 0x1, R155, P0 ;  /* 0x00000001c3097824 */ /* 0x000fe200000e069b */
[----:B--2---:R-:W-:Y:S04]  /*2870*/  STL [R1+0x15c], R173 ;  /* 0x00015cad01007387 */ /* 0x004fe80000100800 */
[----:B----4-:R-:W-:Y:S04]  /*2880*/  STL [R1+0x160], R170 ;  /* 0x000160aa01007387 */ /* 0x010fe80000100800 */
[----:B------:R-:W-:Y:S04]  /*2890*/  STL [R1+0x168], R180 ;  /* 0x000168b401007387 */ /* 0x000fe80000100800 */
[----:B------:R-:W-:Y:S04]  /*28a0*/  STL [R1+0x164], R181 ;  /* 0x000164b501007387 */ /* 0x000fe80000100800 */
[----:B------:R-:W-:Y:S04]  /*28b0*/  STL [R1+0x170], R182 ;  /* 0x000170b601007387 */ /* 0x000fe80000100800 */
[----:B------:R-:W-:Y:S04]  /*28c0*/  STL [R1+0x16c], R183 ;  /* 0x00016cb701007387 */ /* 0x000fe80000100800 */
[----:B---3--:R-:W-:Y:S04]  /*28d0*/  STL [R1+0x174], R165 ;  /* 0x000174a501007387 */ /* 0x008fe80000100800 */
[----:B------:R-:W-:Y:S04]  /*28e0*/  STL [R1+0x178], R162 ;  /* 0x000178a201007387 */ /* 0x000fe80000100800 */
[----:B------:R0:W-:Y:S02]  /*28f0*/  STL [R1+0x180], R184 ;  /* 0x000180b801007387 */ /* 0x0001e40000100800 */
[----:B0-----:R-:W-:-:S06]  /*2900*/  PRMT R184, RZ, 0x7610, R184 ;  /* 0x00007610ffb87816 */ /* 0x001fcc00000000b8 */
[----:B------:R0:W2:Y:S01]  /*2910*/  @P2 LDG.E.U16 R184, desc[UR14][R6.64] ;  /* 0x0000000e06b82981 */ /* 0x0000a2000c1e1500 */
[----:B------:R-:W-:Y:S02]  /*2920*/  ISETP.GT.AND P2, PT, R4, 0xa, PT ;  /* 0x0000000a0400780c */ /* 0x000fe40003f44270 */
[-C--:B0-----:R-:W-:Y:S01]  /*2930*/  IADD3 R6, P1, R188, R154.reuse, RZ ;  /* 0x0000009abc067210 */ /* 0x081fe20007f3e0ff */
[----:B------:R-:W-:Y:S04]  /*2940*/  STL [R1+0x17c], R185 ;  /* 0x00017cb901007387 */ /* 0x000fe80000100800 */
[----:B------:R-:W-:Y:S01]  /*2950*/  IMAD.X R7, R189, 0x1, R155, P1 ;  /* 0x00000001bd077824 */ /* 0x000fe200008e069b */
[----:B------:R-:W-:Y:S04]  /*2960*/  STL [R1+0x188], R186 ;  /* 0x000188ba01007387 */ /* 0x000fe80000100800 */
[----:B------:R-:W-:Y:S04]  /*2970*/  STL [R1+0x184], R187 ;  /* 0x000184bb01007387 */ /* 0x000fe80000100800 */
[----:B------:R-:W-:Y:S04]  /*2980*/  STL [R1+0x190], R188 ;  /* 0x000190bc01007387 */ /* 0x000fe80000100800 */
[----:B------:R0:W3:Y:S04]  /*2990*/  @P3 LDG.E.U16 R21, desc[UR14][R6.64] ;  /* 0x0000000e06153981 */ /* 0x0000e8000c1e1500 */
[----:B------:R-:W-:Y:S04]  /*29a0*/  STL [R1+0x18c], R189 ;  /* 0x00018cbd01007387 */ /* 0x000fe80000100800 */
[----:B------:R-:W-:Y:S01]  /*29b0*/  STL [R1+0x198], R190 ;  /* 0x000198be01007387 */ /* 0x000fe20000100800 */
[----:B0-----:R-:W-:-:S03]  /*29c0*/  IADD3 R6, P1, R192, R154, RZ ;  /* 0x0000009ac0067210 */ /* 0x001fc60007f3e0ff */
[----:B------:R-:W-:Y:S04]  /*29d0*/  STL [R1+0x194], R191 ;  /* 0x000194bf01007387 */ /* 0x000fe80000100800 */
[----:B------:R-:W-:Y:S01]  /*29e0*/  STL [R1+0x1a0], R192 ;  /* 0x0001a0c001007387 */ /* 0x000fe20000100800 */
[----:B------:R-:W-:-:S03]  /*29f0*/  IMAD.X R7, R193, 0x1, R155, P1 ;  /* 0x00000001c1077824 */ /* 0x000fc600008e069b */
[----:B------:R-:W-:Y:S04]  /*2a00*/  STL [R1+0x19c], R193 ;  /* 0x00019cc101007387 */ /* 0x000fe80000100800 */
[----:B------:R-:W-:Y:S04]  /*2a10*/  STL [R1+0x1a8], R194 ;  /* 0x0001a8c201007387 */ /* 0x000fe80000100800 */
[----:B------:R0:W-:Y:S01]  /*2a20*/  STL [R1+0x1a4], R195 ;  /* 0x0001a4c301007387 */ /* 0x0001e20000100800 */
[----:B------:R-:W-:-:S03]  /*2a30*/  ISETP.GT.AND P3, PT, R4, 0xb, PT ;  /* 0x0000000b0400780c */ /* 0x000fc60003f64270 */
[----:B------:R1:W4:Y:S01]  /*2a40*/  @P2 LDG.E.U16 R12, desc[UR14][R6.64] ;  /* 0x0000000e060c2981 */ /* 0x000322000c1e1500 */
[----:B0-----:R-:W-:Y:S02]  /*2a50*/  PRMT R195, RZ, 0x7610, R195 ;  /* 0x00007610ffc37816 */ /* 0x001fe400000000c3 */
[----:B-1----:R-:W-:-:S04]  /*2a60*/  IADD3 R6, P1, R196, R154, RZ ;  /* 0x0000009ac4067210 */ /* 0x002fc80007f3e0ff */
[----:B------:R0:W3:Y:S01]  /*2a70*/  @P2 LDG.E.U16 R195, desc[UR14][R8.64] ;  /* 0x0000000e08c32981 */ /* 0x0000e2000c1e1500 */
[----:B------:R-:W-:Y:S01]  /*2a80*/  PRMT R191, RZ, 0x7610, R191 ;  /* 0x00007610ffbf7816 */ /* 0x000fe200000000bf */
[----:B------:R-:W-:Y:S01]  /*2a90*/  IMAD.X R7, R197, 0x1, R155, P1 ;  /* 0x00000001c5077824 */ /* 0x000fe200008e069b */
[----:B------:R-:W-:-:S04]  /*2aa0*/  PRMT R188, RZ, 0x7610, R188 ;  /* 0x00007610ffbc7816 */ /* 0x000fc800000000bc */
[----:B------:R-:W3:Y:S01]  /*2ab0*/  @P3 LDG.E.U16 R191, desc[UR14][R6.64] ;  /* 0x0000000e06bf3981 */ /* 0x000ee2000c1e1500 */
[----:B0-----:R-:W-:-:S05]  /*2ac0*/  IADD3 R8, P0, R198, R154, RZ ;  /* 0x0000009ac6087210 */ /* 0x001fca0007f1e0ff */
[----:B------:R-:W-:-:S05]  /*2ad0*/  IMAD.X R9, R199, 0x1, R155, P0 ;  /* 0x00000001c7097824 */ /* 0x000fca00000e069b */
[----:B------:R0:W3:Y:S02]  /*2ae0*/  @P3 LDG.E.U16 R188, desc[UR14][R8.64] ;  /* 0x0000000e08bc3981 */ /* 0x0000e4000c1e1500 */
[----:B0-----:R-:W-:-:S05]  /*2af0*/  IADD3 R8, P0, R248, R154, RZ ;  /* 0x0000009af8087210 */ /* 0x001fca0007f1e0ff */
[----:B------:R-:W-:Y:S01]  /*2b00*/  IMAD.X R9, R249, 0x1, R155, P0 ;  /* 0x00000001f9097824 */ /* 0x000fe200000e069b */
[----:B----4-:R-:W-:Y:S04]  /*2b10*/  STL [R1+0x90], R12 ;  /* 0x0000900c01007387 */ /* 0x010fe80000100800 */
[----:B------:R0:W-:Y:S04]  /*2b20*/  STL [R1+0x94], R13 ;  /* 0x0000940d01007387 */ /* 0x0001e80000100800 */
[----:B0-----:R-:W4:Y:S04]  /*2b30*/  LDL.64 R12, [R1+0x8] ;  /* 0x00000800010c7983 */ /* 0x001f280000100a00 */
[----:B--2---:R-:W-:Y:S04]  /*2b40*/  STL [R1+0xa0], R184 ;  /* 0x0000a0b801007387 */ /* 0x004fe80000100800 */
[----:B---3--:R0:W-:Y:S04]  /*2b50*/  STL [R1+0x1ac], R195 ;  /* 0x0001acc301007387 */ /* 0x0081e80000100800 */
[----:B0-----:R-:W2:Y:S04]  /*2b60*/  LDL.64 R194, [R1+0x18] ;  /* 0x0000180001c27983 */ /* 0x001ea80000100a00 */
[----:B------:R-:W-:Y:S04]  /*2b70*/  STL [R1+0x9c], R153 ;  /* 0x00009c9901007387 */ /* 0x000fe80000100800 */
[----:B------:R-:W-:Y:S04]  /*2b80*/  STL [R1+0x1b4], R196 ;  /* 0x0001b4c401007387 */ /* 0x000fe80000100800 */
[----:B------:R-:W-:Y:S04]  /*2b90*/  STL [R1+0x1b0], R197 ;  /* 0x0001b0c501007387 */ /* 0x000fe80000100800 */
[----:B------:R-:W-:Y:S04]  /*2ba0*/  STL [R1+0x1bc], R198 ;  /* 0x0001bcc601007387 */ /* 0x000fe80000100800 */
[----:B------:R0:W-:Y:S04]  /*2bb0*/  STL [R1+0x1b8], R199 ;  /* 0x0001b8c701007387 */ /* 0x0001e80000100800 */
[----:B0-----:R-:W3:Y:S04]  /*2bc0*/  LDL.64 R198, [R1+0x10] ;  /* 0x0000100001c67983 */ /* 0x001ee80000100a00 */
[----:B------:R-:W-:Y:S04]  /*2bd0*/  STL [R1+0x98], R21 ;  /* 0x0000981501007387 */ /* 0x000fe80000100800 */
[----:B------:R-:W-:Y:S04]  /*2be0*/  STL [R1+0x1c0], R191 ;  /* 0x0001c0bf01007387 */ /* 0x000fe80000100800 */
[----:B------:R-:W-:Y:S04]  /*2bf0*/  STL [R1+0x1c4], R188 ;  /* 0x0001c4bc01007387 */ /* 0x000fe80000100800 */
[----:B------:R-:W-:Y:S04]  /*2c00*/  STL [R1+0x1cc], R200 ;  /* 0x0001ccc801007387 */ /* 0x000fe80000100800 */
[----:B------:R-:W-:Y:S04]  /*2c10*/  STL [R1+0x1c8], R201 ;  /* 0x0001c8c901007387 */ /* 0x000fe80000100800 */
[----:B------:R-:W-:Y:S04]  /*2c20*/  STL [R1+0x1d4], R248 ;  /* 0x0001d4f801007387 */ /* 0x000fe80000100800 */
[----:B------:R0:W-:Y:S04]  /*2c30*/  STL [R1+0x1d0], R249 ;  /* 0x0001d0f901007387 */ /* 0x0001e80000100800 */
[----:B0-----:R-:W2:Y:S01]  /*2c40*/  LDL.64 R248, [R1] ;  /* 0x0000000001f87983 */ /* 0x001ea20000100a00 */
[----:B------:R-:W-:-:S02]  /*2c50*/  ISETP.GT.AND P2, PT, R4, 0xc, PT ;  /* 0x0000000c0400780c */ /* 0x000fc40003f44270 */
[----:B------:R-:W-:Y:S02]  /*2c60*/  IADD3 R6, P1, R200, R154, RZ ;  /* 0x0000009ac8067210 */ /* 0x000fe40007f3e0ff */
[----:B------:R-:W-:Y:S02]  /*2c70*/  PRMT R182, RZ, 0x7610, R182 ;  /* 0x00007610ffb67816 */ /* 0x000fe400000000b6 */
[----:B------:R-:W-:Y:S01]  /*2c80*/  PRMT R175, RZ, 0x7610, R175 ;  /* 0x00007610ffaf7816 */ /* 0x000fe200000000af */
[----:B------:R-:W-:Y:S01]  /*2c90*/  IMAD.X R7, R201, 0x1, R155, P1 ;  /* 0x00000001c9077824 */ /* 0x000fe200008e069b */
[----:B------:R-:W-:-:S05]  /*2ca0*/  ISETP.GT.AND P3, PT, R4, 0xd, PT ;  /* 0x0000000d0400780c */ /* 0x000fca0003f64270 */
[----:B------:R-:W3:Y:S04]  /*2cb0*/  @P2 LDG.E.U16 R182, desc[UR14][R6.64] ;  /* 0x0000000e06b62981 */ /* 0x000ee8000c1e1500 */
[----:B------:R4:W3:Y:S01]  /*2cc0*/  @P2 LDG.E.U16 R175, desc[UR14][R8.64] ;  /* 0x0000000e08af2981 */ /* 0x0008e2000c1e1500 */
[----:B------:R-:W-:Y:S02]  /*2cd0*/  PRMT R178, RZ, 0x7610, R178 ;  /* 0x00007610ffb27816 */ /* 0x000fe400000000b2 */
[----:B------:R-:W-:Y:S02]  /*2ce0*/  PRMT R179, RZ, 0x7610, R179 ;  /* 0x00007610ffb37816 */ /* 0x000fe400000000b3 */
[----:B----4-:R-:W-:-:S05]  /*2cf0*/  IADD3 R8, P0, R12, R154, RZ ;  /* 0x0000009a0c087210 */ /* 0x010fca0007f1e0ff */
[----:B------:R-:W-:Y:S02]  /*2d00*/  IMAD.X R9, R13, 0x1, R155, P0 ;  /* 0x000000010d097824 */ /* 0x000fe400000e069b */
[----:B------:R-:W4:Y:S04]  /*2d10*/  LDL.64 R12, [R1+0x38] ;  /* 0x00003800010c7983 */ /* 0x000f280000100a00 */
[----:B------:R0:W4:Y:S01]  /*2d20*/  @P3 LDG.E.U16 R179, desc[UR14][R8.64] ;  /* 0x0000000e08b33981 */ /* 0x000122000c1e1500 */
[----:B--2---:R-:W-:-:S05]  /*2d30*/  IADD3 R6, P1, R248, R154, RZ ;  /* 0x0000009af8067210 */ /* 0x004fca0007f3e0ff */
[----:B------:R-:W-:Y:S01]  /*2d40*/  IMAD.X R7, R249, 0x1, R155, P1 ;  /* 0x00000001f9077824 */ /* 0x000fe200008e069b */
[----:B------:R-:W-:Y:S01]  /*2d50*/  ISETP.GT.AND P2, PT, R4, 0xe, PT ;  /* 0x0000000e0400780c */ /* 0x000fe20003f44270 */
[----:B------:R-:W2:Y:S04]  /*2d60*/  LDL.64 R248, [R1+0x40] ;  /* 0x0000400001f87983 */ /* 0x000ea80000100a00 */
[----:B------:R3:W2:Y:S01]  /*2d70*/  @P3 LDG.E.U16 R178, desc[UR14][R6.64] ;  /* 0x0000000e06b23981 */ /* 0x0006a2000c1e1500 */
[----:B------:R-:W-:Y:S02]  /*2d80*/  PRMT R171, RZ, 0x7610, R171 ;  /* 0x00007610ffab7816 */ /* 0x000fe400000000ab */
[-C--:B0-----:R-:W-:Y:S02]  /*2d90*/  IADD3 R8, P0, R194, R154.reuse, RZ ;  /* 0x0000009ac2087210 */ /* 0x081fe40007f1e0ff */
[----:B---3--:R-:W-:-:S05]  /*2da0*/  IADD3 R6, P1, R198, R154, RZ ;  /* 0x0000009ac6067210 */ /* 0x008fca0007f3e0ff */
[--C-:B------:R-:W-:Y:S02]  /*2db0*/  IMAD.X R7, R199, 0x1, R155.reuse, P1 ;  /* 0x00000001c7077824 */ /* 0x100fe400008e069b */
[----:B------:R-:W-:-:S03]  /*2dc0*/  IMAD.X R9, R195, 0x1, R155, P0 ;  /* 0x00000001c3097824 */ /* 0x000fc600000e069b */
[----:B------:R4:W3:Y:S02]  /*2dd0*/  @P2 LDG.E.U16 R171, desc[UR14][R6.64] ;  /* 0x0000000e06ab2981 */ /* 0x0008e4000c1e1500 */
[----:B----4-:R-:W-:-:S05]  /*2de0*/  IADD3 R6, P1, R12, R154, RZ ;  /* 0x0000009a0c067210 */ /* 0x010fca0007f3e0ff */
[----:B------:R-:W-:Y:S01]  /*2df0*/  IMAD.X R7, R13, 0x1, R155, P1 ;  /* 0x000000010d077824 */ /* 0x000fe200008e069b */
[----:B--2---:R0:W-:Y:S04]  /*2e00*/  STL.64 [R1+0x1d8], R178 ;  /* 0x0001d8b201007387 */ /* 0x0041e80000100a00 */
[----:B------:R-:W2:Y:S04]  /*2e10*/  LDL.64 R198, [R1+0x48] ;  /* 0x0000480001c67983 */ /* 0x000ea80000100a00 */
[----:B------:R-:W4:Y:S04]  /*2e20*/  LDL.64 R194, [R1+0x50] ;  /* 0x0000500001c27983 */ /* 0x000f280000100a00 */
[----:B------:R-:W3:Y:S04]  /*2e30*/  LDL.64 R12, [R1+0x58] ;  /* 0x00005800010c7983 */ /* 0x000ee80000100a00 */
[----:B0-----:R-:W3:Y:S01]  /*2e40*/  LDL.64 R178, [R1+0x60] ;  /* 0x0000600001b27983 */ /* 0x001ee20000100a00 */
[----:B------:R-:W-:-:S02]  /*2e50*/  ISETP.GT.AND P3, PT, R4, 0xf, PT ;  /* 0x0000000f0400780c */ /* 0x000fc40003f64270 */
[----:B------:R-:W-:Y:S02]  /*2e60*/  PRMT R168, RZ, 0x7610, R168 ;  /* 0x00007610ffa87816 */ /* 0x000fe400000000a8 */
[----:B------:R-:W-:-:S04]  /*2e70*/  PRMT R163, RZ, 0x7610, R163 ;  /* 0x00007610ffa37816 */ /* 0x000fc800000000a3 */
[----:B------:R0:W3:Y:S01]  /*2e80*/  @P2 LDG.E.U16 R168, desc[UR14][R8.64] ;  /* 0x0000000e08a82981 */ /* 0x0000e2000c1e1500 */
[----:B------:R-:W-:Y:S02]  /*2e90*/  ISETP.GT.AND P2, PT, R4, 0x10, PT ;  /* 0x000000100400780c */ /* 0x000fe40003f44270 */
[----:B------:R-:W-:Y:S02]  /*2ea0*/  PRMT R160, RZ, 0x7610, R160 ;  /* 0x00007610ffa07816 */ /* 0x000fe400000000a0 */
[----:B------:R2:W3:Y:S01]  /*2eb0*/  @P3 LDG.E.U16 R163, desc[UR14][R6.64] ;  /* 0x0000000e06a33981 */ /* 0x0004e2000c1e1500 */
[----:B0-----:R-:W-:-:S05]  /*2ec0*/  IADD3 R8, P0, R248, R154, RZ ;  /* 0x0000009af8087210 */ /* 0x001fca0007f1e0ff */
[----:B------:R-:W-:Y:S01]  /*2ed0*/  IMAD.X R9, R249, 0x1, R155, P0 ;  /* 0x00000001f9097824 */ /* 0x000fe200000e069b */
[----:B------:R-:W-:Y:S01]  /*2ee0*/  PRMT R200, RZ, 0x7610, R200 ;  /* 0x00007610ffc87816 */ /* 0x000fe200000000c8 */
[----:B------:R-:W3:Y:S04]  /*2ef0*/  LDL.64 R248, [R1+0x68] ;  /* 0x0000680001f87983 */ /* 0x000ee80000100a00 */
[----:B------:R4:W3:Y:S01]  /*2f00*/  @P3 LDG.E.U16 R160, desc[UR14][R8.64] ;  /* 0x0000000e08a03981 */ /* 0x0008e2000c1e1500 */
[----:B------:R-:W-:Y:S02]  /*2f10*/  PRMT R201, RZ, 0x7610, R201 ;  /* 0x00007610ffc97816 */ /* 0x000fe400000000c9 */
[-C--:B--2---:R-:W-:Y:S02]  /*2f20*/  IADD3 R6, P1, R198, R154.reuse, RZ ;  /* 0x0000009ac6067210 */ /* 0x084fe40007f3e0ff */
[----:B----4-:R-:W-:-:S03]  /*2f30*/  IADD3 R8, P0, R194, R154, RZ ;  /* 0x0000009ac2087210 */ /* 0x010fc60007f1e0ff */
[--C-:B------:R-:W-:Y:S02]  /*2f40*/  IMAD.X R7, R199, 0x1, R155.reuse, P1 ;  /* 0x00000001c7077824 */ /* 0x100fe400008e069b */
[----:B------:R-:W2:Y:S01]  /*2f50*/  LDL.64 R198, [R1+0x70] ;  /* 0x0000700001c67983 */ /* 0x000ea20000100a00 */
[----:B------:R-:W-:-:S03]  /*2f60*/  IMAD.X R9, R195, 0x1, R155, P0 ;  /* 0x00000001c3097824 */ /* 0x000fc600000e069b */
[----:B------:R3:W4:Y:S04]  /*2f70*/  @P2 LDG.E.U16 R200, desc[UR14][R6.64] ;  /* 0x0000000e06c82981 */ /* 0x000728000c1e1500 */
[----:B------:R0:W4:Y:S04]  /*2f80*/  @P2 LDG.E.U16 R201, desc[UR14][R8.64] ;  /* 0x0000000e08c92981 */ /* 0x000128000c1e1500 */
[----:B------:R-:W4:Y:S01]  /*2f90*/  LDL.64 R194, [R1+0x80] ;  /* 0x0000800001c27983 */ /* 0x000f220000100a00 */
[-C--:B---3--:R-:W-:Y:S02]  /*2fa0*/  IADD3 R6, P1, R12, R154.reuse, RZ ;  /* 0x0000009a0c067210 */ /* 0x088fe40007f3e0ff */
[----:B0-----:R-:W-:-:S03]  /*2fb0*/  IADD3 R8, P0, R178, R154, RZ ;  /* 0x0000009ab2087210 */ /* 0x001fc60007f1e0ff */
[--C-:B------:R-:W-:Y:S02]  /*2fc0*/  IMAD.X R7, R13, 0x1, R155.reuse, P1 ;  /* 0x000000010d077824 */ /* 0x100fe400008e069b */
[----:B------:R-:W3:Y:S01]  /*2fd0*/  LDL.64 R12, [R1+0x78] ;  /* 0x00007800010c7983 */ /* 0x000ee20000100a00 */
[----:B------:R-:W-:-:S03]  /*2fe0*/  IMAD.X R9, R179, 0x1, R155, P0 ;  /* 0x00000001b3097824 */ /* 0x000fc600000e069b */
[----:B------:R-:W4:Y:S01]  /*2ff0*/  LDL.64 R178, [R1+0x88] ;  /* 0x0000880001b27983 */ /* 0x000f220000100a00 */
[C---:B------:R-:W-:Y:S02]  /*3000*/  ISETP.GT.AND P3, PT, R4.reuse, 0x11, PT ;  /* 0x000000110400780c */ /* 0x040fe40003f64270 */
[----:B------:R-:W-:Y:S02]  /*3010*/  PRMT R196, RZ, 0x7610, R196 ;  /* 0x00007610ffc47816 */ /* 0x000fe400000000c4 */
[----:B------:R-:W-:Y:S02]  /*3020*/  ISETP.GT.AND P2, PT, R4, 0x12, PT ;  /* 0x000000120400780c */ /* 0x000fe40003f44270 */
[----:B------:R-:W-:-:S07]  /*3030*/  PRMT R192, RZ, 0x7610, R192 ;  /* 0x00007610ffc07816 */ /* 0x000fce00000000c0 */
[----:B------:R0:W4:Y:S02]  /*3040*/  @P3 LDG.E.U16 R196, desc[UR14][R6.64] ;  /* 0x0000000e06c43981 */ /* 0x000124000c1e1500 */
[----:B0-----:R-:W-:-:S05]  /*3050*/  IADD3 R6, P1, R248, R154, RZ ;  /* 0x0000009af8067210 */ /* 0x001fca0007f3e0ff */
[----:B------:R-:W-:Y:S01]  /*3060*/  IMAD.X R7, R249, 0x1, R155, P1 ;  /* 0x00000001f9077824 */ /* 0x000fe200008e069b */
[----:B------:R-:W-:-:S04]  /*3070*/  PRMT R165, RZ, 0x7610, R165 ;  /* 0x00007610ffa57816 */ /* 0x000fc800000000a5 */
[----:B------:R-:W4:Y:S04]  /*3080*/  @P2 LDG.E.U16 R192, desc[UR14][R6.64] ;  /* 0x0000000e06c02981 */ /* 0x000f28000c1e1500 */
[----:B------:R2:W4:Y:S01]  /*3090*/  @P3 LDG.E.U16 R165, desc[UR14][R8.64] ;  /* 0x0000000e08a53981 */ /* 0x000522000c1e1500 */
[----:B------:R-:W-:Y:S02]  /*30a0*/  PRMT R173, RZ, 0x7610, R173 ;  /* 0x00007610ffad7816 */ /* 0x000fe400000000ad */
[----:B------:R-:W-:Y:S02]  /*30b0*/  ISETP.GT.AND P3, PT, R4, 0x13, PT ;  /* 0x000000130400780c */ /* 0x000fe40003f64270 */
[----:B------:R-:W-:Y:S02]  /*30c0*/  PRMT R189, RZ, 0x7610, R189 ;  /* 0x00007610ffbd7816 */ /* 0x000fe400000000bd */
[----:B------:R-:W-:-:S02]  /*30d0*/  PRMT R186, RZ, 0x7610, R186 ;  /* 0x00007610ffba7816 */ /* 0x000fc400000000ba */
[----:B------:R-:W-:Y:S02]  /*30e0*/  PRMT R180, RZ, 0x7610, R180 ;  /* 0x00007610ffb47816 */ /* 0x000fe400000000b4 */
[----:B------:R-:W-:Y:S02]  /*30f0*/  PRMT R183, RZ, 0x7610, R183 ;  /* 0x00007610ffb77816 */ /* 0x000fe400000000b7 */
[----:B------:R-:W-:Y:S02]  /*3100*/  PRMT R176, RZ, 0x7610, R176 ;  /* 0x00007610ffb07816 */ /* 0x000fe400000000b0 */
[----:B------:R-:W-:Y:S02]  /*3110*/  PRMT R177, RZ, 0x7610, R177 ;  /* 0x00007610ffb17816 */ /* 0x000fe400000000b1 */
        /* <DEDUP_REMOVED lines=13> */
[----:B--2---:R-:W-:-:S05]  /*31f0*/  IADD3 R8, P0, R198, R154, RZ ;  /* 0x0000009ac6087210 */ /* 0x004fca0007f1e0ff */
[----:B------:R-:W-:-:S05]  /*3200*/  IMAD.X R9, R199, 0x1, R155, P0 ;  /* 0x00000001c7097824 */ /* 0x000fca00000e069b */
[----:B------:R0:W2:Y:S01]  /*3210*/  @P2 LDG.E.U16 R173, desc[UR14][R8.64] ;  /* 0x0000000e08ad2981 */ /* 0x0000a2000c1e1500 */
[----:B---3--:R-:W-:-:S05]  /*3220*/  IADD3 R6, P1, R12, R154, RZ ;  /* 0x0000009a0c067210 */ /* 0x008fca0007f3e0ff */
[--C-:B------:R-:W-:Y:S01]  /*3230*/  IMAD.X R7, R13, 0x1, R155.reuse, P1 ;  /* 0x000000010d077824 */ /* 0x100fe200008e069b */
[-C--:B----4-:R-:W-:Y:S02]  /*3240*/  IADD3 R12, P1, R178, R154.reuse, RZ ;  /* 0x0000009ab20c7210 */ /* 0x090fe40007f3e0ff */
[----:B0-----:R-:W-:Y:S02]  /*3250*/  IADD3 R8, P2, R194, R154, RZ ;  /* 0x0000009ac2087210 */ /* 0x001fe40007f5e0ff */
[----:B------:R-:W-:Y:S01]  /*3260*/  ISETP.GT.AND P0, PT, R4, 0x14, PT ;  /* 0x000000140400780c */ /* 0x000fe20003f04270 */
[--C-:B------:R-:W-:Y:S01]  /*3270*/  IMAD.X R13, R179, 0x1, R155.reuse, P1 ;  /* 0x00000001b30d7824 */ /* 0x100fe200008e069b */
[----:B------:R0:W3:Y:S04]  /*3280*/  @P3 LDG.E.U16 R189, desc[UR14][R6.64] ;  /* 0x0000000e06bd3981 */ /* 0x0000e8000c1e1500 */
[----:B------:R-:W4:Y:S04]  /*3290*/  LDL.LU R179, [R1+0x24] ;  /* 0x0000240001b37983 */ /* 0x000f280000300800 */
[----:B------:R-:W2:Y:S01]  /*32a0*/  LDL.LU R178, [R1+0x28] ;  /* 0x0000280001b27983 */ /* 0x000ea20000300800 */
[----:B------:R-:W-:-:S03]  /*32b0*/  IMAD.X R9, R195, 0x1, R155, P2 ;  /* 0x00000001c3097824 */ /* 0x000fc600010e069b */
[----:B------:R-:W3:Y:S04]  /*32c0*/  LDL.LU R195, [R1+0x2c] ;  /* 0x00002c0001c37983 */ /* 0x000ee80000300800 */
[----:B------:R-:W3:Y:S01]  /*32d0*/  LDL.LU R194, [R1+0x30] ;  /* 0x0000300001c27983 */ /* 0x000ee20000300800 */
[-C--:B------:R-:W-:Y:S02]  /*32e0*/  IADD3 RZ, P2, R202, R154.reuse, RZ ;  /* 0x0000009acaff7210 */ /* 0x080fe40007f5e0ff */
[----:B------:R-:W-:Y:S01]  /*32f0*/  IADD3 RZ, P1, R204, R154, RZ ;  /* 0x0000009accff7210 */ /* 0x000fe20007f3e0ff */
[----:B------:R1:W3:Y:S01]  /*3300*/  @P3 LDG.E.U16 R186, desc[UR14][R8.64] ;  /* 0x0000000e08ba3981 */ /* 0x0002e2000c1e1500 */
[----:B------:R-:W-:Y:S01]  /*3310*/  ISETP.GT.AND P3, PT, R4, 0x15, PT ;  /* 0x000000150400780c */ /* 0x000fe20003f64270 */
[----:B0-----:R-:W-:-:S02]  /*3320*/  IMAD.IADD R6, R202, 0x1, R154 ;  /* 0x00000001ca067824 */ /* 0x001fc400078e029a */
[--C-:B------:R-:W-:Y:S01]  /*3330*/  IMAD.X R7, R203, 0x1, R155.reuse, P2 ;  /* 0x00000001cb077824 */ /* 0x100fe200010e069b */
[----:B------:R-:W3:Y:S04]  /*3340*/  @P0 LDG.E.U16 R183, desc[UR14][R12.64] ;  /* 0x0000000e0cb70981 */ /* 0x000ee8000c1e1500 */
[----:B------:R0:W3:Y:S01]  /*3350*/  @P0 LDG.E.U16 R180, desc[UR14][R6.64] ;  /* 0x0000000e06b40981 */ /* 0x0000e2000c1e1500 */
[----:B-1----:R-:W-:Y:S01]  /*3360*/  IMAD.X R9, R205, 0x1, R155, P1 ;  /* 0x00000001cd097824 */ /* 0x002fe200008e069b */
[----:B------:R-:W-:Y:S01]  /*3370*/  IADD3 RZ, P1, R206, R154, RZ ;  /* 0x0000009aceff7210 */ /* 0x000fe20007f3e0ff */
[----:B------:R-:W-:Y:S01]  /*3380*/  IMAD.IADD R8, R204, 0x1, R154 ;  /* 0x00000001cc087824 */ /* 0x000fe200078e029a */
[----:B------:R-:W-:Y:S02]  /*3390*/  ISETP.GT.AND P2, PT, R4, 0x16, PT ;  /* 0x000000160400780c */ /* 0x000fe40003f44270 */
[----:B------:R-:W-:-:S02]  /*33a0*/  PRMT R174, RZ, 0x7610, R174 ;  /* 0x00007610ffae7816 */ /* 0x000fc400000000ae */
[----:B------:R-:W-:Y:S01]  /*33b0*/  PRMT R172, RZ, 0x7610, R172 ;  /* 0x00007610ffac7816 */ /* 0x000fe200000000ac */
[----:B------:R1:W3:Y:S01]  /*33c0*/  @P3 LDG.E.U16 R176, desc[UR14][R8.64] ;  /* 0x0000000e08b03981 */ /* 0x0002e2000c1e1500 */
[--C-:B0-----:R-:W-:Y:S02]  /*33d0*/  IMAD.IADD R6, R206, 0x1, R154.reuse ;  /* 0x00000001ce067824 */ /* 0x101fe400078e029a */
[--C-:B------:R-:W-:Y:S01]  /*33e0*/  IMAD.X R7, R207, 0x1, R155.reuse, P1 ;  /* 0x00000001cf077824 */ /* 0x100fe200008e069b */
[-C--:B------:R-:W-:Y:S01]  /*33f0*/  IADD3 RZ, P0, R208, R154.reuse, RZ ;  /* 0x0000009ad0ff7210 */ /* 0x080fe20007f1e0ff */
[----:B------:R-:W0:Y:S03]  /*3400*/  S2R R184, SR_TID.X ;  /* 0x0000000000b87919 */ /* 0x000e260000002100 */
[----:B------:R1:W3:Y:S01]  /*3410*/  @P3 LDG.E.U16 R177, desc[UR14][R6.64] ;  /* 0x0000000e06b13981 */ /* 0x0002e2000c1e1500 */
[----:B------:R-:W-:Y:S01]  /*3420*/  ISETP.GT.AND P3, PT, R4, 0x17, PT ;  /* 0x000000170400780c */ /* 0x000fe20003f64270 */
[----:B-1----:R-:W-:Y:S01]  /*3430*/  IMAD.X R9, R209, 0x1, R155, P0 ;  /* 0x00000001d1097824 */ /* 0x002fe200000e069b */
[-C--:B------:R-:W-:Y:S01]  /*3440*/  IADD3 RZ, P0, R212, R154.reuse, RZ ;  /* 0x0000009ad4ff7210 */ /* 0x080fe20007f1e0ff */
[----:B------:R-:W-:Y:S01]  /*3450*/  IMAD.IADD R8, R208, 0x1, R154 ;  /* 0x00000001d0087824 */ /* 0x000fe200078e029a */
[----:B------:R-:W-:-:S02]  /*3460*/  IADD3 RZ, P1, R210, R154, RZ ;  /* 0x0000009ad2ff7210 */ /* 0x000fc40007f3e0ff */
[----:B------:R-:W-:Y:S02]  /*3470*/  PRMT R167, RZ, 0x7610, R167 ;  /* 0x00007610ffa77816 */ /* 0x000fe400000000a7 */
[----:B------:R-:W-:Y:S01]  /*3480*/  PRMT R164, RZ, 0x7610, R164 ;  /* 0x00007610ffa47816 */ /* 0x000fe200000000a4 */
[----:B------:R-:W-:Y:S01]  /*3490*/  IMAD.IADD R6, R212, 0x1, R154 ;  /* 0x00000001d4067824 */ /* 0x000fe200078e029a */
[----:B------:R1:W3:Y:S01]  /*34a0*/  @P2 LDG.E.U16 R169, desc[UR14][R8.64] ;  /* 0x0000000e08a92981 */ /* 0x0002e2000c1e1500 */
[----:B------:R-:W-:Y:S01]  /*34b0*/  IMAD.X R7, R213, 0x1, R155, P0 ;  /* 0x00000001d5077824 */ /* 0x000fe200000e069b */
[----:B------:R-:W-:Y:S02]  /*34c0*/  IADD3 RZ, P0, R214, R154, RZ ;  /* 0x0000009ad6ff7210 */ /* 0x000fe40007f1e0ff */
[----:B------:R-:W-:Y:S02]  /*34d0*/  PRMT R159, RZ, 0x7610, R159 ;  /* 0x00007610ff9f7816 */ /* 0x000fe4000000009f */
[----:B------:R-:W-:Y:S01]  /*34e0*/  PRMT R166, RZ, 0x7610, R166 ;  /* 0x00007610ffa67816 */ /* 0x000fe200000000a6 */
[----:B------:R0:W3:Y:S01]  /*34f0*/  @P3 LDG.E.U16 R161, desc[UR14][R6.64] ;  /* 0x0000000e06a13981 */ /* 0x0000e2000c1e1500 */
[----:B-1----:R-:W-:Y:S01]  /*3500*/  IMAD.X R9, R211, 0x1, R155, P1 ;  /* 0x00000001d3097824 */ /* 0x002fe200008e069b */
[----:B------:R-:W-:-:S02]  /*3510*/  ISETP.GT.AND P1, PT, R4, 0x18, PT ;  /* 0x000000180400780c */ /* 0x000fc40003f24270 */
[----:B------:R-:W-:Y:S02]  /*3520*/  PRMT R156, RZ, 0x7610, R156 ;  /* 0x00007610ff9c7816 */ /* 0x000fe4000000009c */
[----:B------:R-:W-:Y:S01]  /*3530*/  PRMT R157, RZ, 0x7610, R157 ;  /* 0x00007610ff9d7816 */ /* 0x000fe2000000009d */
[----:B------:R-:W-:Y:S01]  /*3540*/  IMAD.MOV.U32 R153, RZ, RZ, R152 ;  /* 0x000000ffff997224 */ /* 0x000fe200078e0098 */
[----:B------:R-:W-:Y:S01]  /*3550*/  PRMT R16, RZ, 0x7610, R16 ;  /* 0x00007610ff107816 */ /* 0x000fe20000000010 */
[----:B0-----:R-:W-:Y:S01]  /*3560*/  IMAD.IADD R6, R214, 0x1, R154 ;  /* 0x00000001d6067824 */ /* 0x001fe200078e029a */
[----:B------:R-:W-:Y:S01]  /*3570*/  PRMT R17, RZ, 0x7610, R17 ;  /* 0x00007610ff117816 */ /* 0x000fe20000000011 */
[----:B------:R-:W-:Y:S01]  /*3580*/  IMAD.X R7, R215, 0x1, R155, P0 ;  /* 0x00000001d7077824 */ /* 0x000fe200000e069b */
[----:B------:R-:W-:Y:S01]  /*3590*/  IADD3 RZ, P0, R216, R154, RZ ;  /* 0x0000009ad8ff7210 */ /* 0x000fe20007f1e0ff */
[----:B------:R-:W-:Y:S01]  /*35a0*/  IMAD.MOV.U32 R21, RZ, RZ, R20 ;  /* 0x000000ffff157224 */ /* 0x000fe200078e0014 */
[----:B------:R-:W-:Y:S01]  /*35b0*/  PRMT R22, RZ, 0x7610, R22 ;  /* 0x00007610ff167816 */ /* 0x000fe20000000016 */
[----:B------:R-:W3:Y:S04]  /*35c0*/  LDL.LU R248, [R1+0xa0] ;  /* 0x0000a00001f87983 */ /* 0x000ee80000300800 */
[----:B------:R0:W3:Y:S01]  /*35d0*/  @P3 LDG.E.U16 R158, desc[UR14][R6.64] ;  /* 0x0000000e069e3981 */ /* 0x0000e2000c1e1500 */
[----:B------:R-:W-:-:S02]  /*35e0*/  IMAD.IADD R8, R210, 0x1, R154 ;  /* 0x00000001d2087824 */ /* 0x000fc400078e029a */
[----:B------:R-:W-:Y:S01]  /*35f0*/  IMAD.MOV.U32 R12, RZ, RZ, R15 ;  /* 0x000000ffff0c7224 */ /* 0x000fe200078e000f */
[----:B------:R-:W-:Y:S01]  /*3600*/  PRMT R23, RZ, 0x7610, R23 ;  /* 0x00007610ff177816 */ /* 0x000fe20000000017 */
[----:B------:R-:W-:Y:S01]  /*3610*/  IMAD.MOV.U32 R13, RZ, RZ, R14 ;  /* 0x000000ffff0d7224 */ /* 0x000fe200078e000e */
[----:B------:R-:W3:Y:S01]  /*3620*/  @P2 LDG.E.U16 R166, desc[UR14][R8.64] ;  /* 0x0000000e08a62981 */ /* 0x000ee2000c1e1500 */
[----:B0-----:R-:W-:-:S03]  /*3630*/  IMAD.IADD R6, R216, 0x1, R154 ;  /* 0x00000001d8067824 */ /* 0x001fc600078e029a */
[----:B------:R-:W3:Y:S01]  /*3640*/  LDL.LU R249, [R1+0x9c] ;  /* 0x00009c0001f97983 */ /* 0x000ee20000300800 */
[----:B------:R-:W-:Y:S01]  /*3650*/  IMAD.X R7, R217, 0x1, R155, P0 ;  /* 0x00000001d9077824 */ /* 0x000fe200000e069b */
[----:B------:R-:W-:-:S04]  /*3660*/  IADD3 RZ, P0, R218, R154, RZ ;  /* 0x0000009adaff7210 */ /* 0x000fc80007f1e0ff */
[----:B------:R0:W3:Y:S02]  /*3670*/  @P1 LDG.E.U16 R197, desc[UR14][R6.64] ;  /* 0x0000000e06c51981 */ /* 0x0000e4000c1e1500 */
[----:B0-----:R-:W-:Y:S02]  /*3680*/  IMAD.IADD R6, R218, 0x1, R154 ;  /* 0x00000001da067824 */ /* 0x001fe400078e029a */
[----:B------:R-:W-:Y:S01]  /*3690*/  IMAD.X R7, R219, 0x1, R155, P0 ;  /* 0x00000001db077824 */ /* 0x000fe200000e069b */
[----:B------:R-:W-:-:S04]  /*36a0*/  IADD3 RZ, P0, R220, R154, RZ ;  /* 0x0000009adcff7210 */ /* 0x000fc80007f1e0ff */
[----:B------:R0:W3:Y:S01]  /*36b0*/  @P1 LDG.E.U16 R190, desc[UR14][R6.64] ;  /* 0x0000000e06be1981 */ /* 0x0000e2000c1e1500 */
[----:B------:R-:W-:Y:S01]  /*36c0*/  ISETP.GT.AND P1, PT, R4, 0x19, PT ;  /* 0x000000190400780c */ /* 0x000fe20003f24270 */
[----:B0-----:R-:W-:Y:S02]  /*36d0*/  IMAD.IADD R6, R220, 0x1, R154 ;  /* 0x00000001dc067824 */ /* 0x001fe400078e029a */
[----:B------:R-:W-:Y:S01]  /*36e0*/  IMAD.X R7, R221, 0x1, R155, P0 ;  /* 0x00000001dd077824 */ /* 0x000fe200000e069b */
[----:B------:R-:W-:-:S09]  /*36f0*/  IADD3 RZ, P0, R222, R154, RZ ;  /* 0x0000009adeff7210 */ /* 0x000fd20007f1e0ff */
        /* <DEDUP_REMOVED lines=55> */
[----:B0-----:R-:W-:Y:S01]  /*3a70*/  LOP3.LUT R6, R184, 0x1f, RZ, 0xc0, !PT ;  /* 0x0000001fb8067812 */ /* 0x001fe200078ec0ff */
[----:B------:R-:W-:-:S03]  /*3a80*/  IMAD.X R7, R11, 0x1, R155, P0 ;  /* 0x000000010b077824 */ /* 0x000fc600000e069b */
[----:B------:R-:W-:Y:S01]  /*3a90*/  ISETP.GE.AND P2, PT, R6, R4, PT ;  /* 0x000000040600720c */ /* 0x000fe20003f46270 */
[----:B------:R-:W-:-:S05]  /*3aa0*/  IMAD.IADD R6, R10, 0x1, R154 ;  /* 0x000000010a067824 */ /* 0x000fca00078e029a */
[----:B------:R0:W3:Y:S01]  /*3ab0*/  @P1 LDG.E.U16 R156, desc[UR14][R6.64] ;  /* 0x0000000e069c1981 */ /* 0x0000e2000c1e1500 */
[----:B------:R-:W-:Y:S02]  /*3ac0*/  IMAD.MOV.U32 R152, RZ, RZ, R18 ;  /* 0x000000ffff987224 */ /* 0x000fe400078e0012 */
[----:B0-----:R-:W-:Y:S01]  /*3ad0*/  IMAD.WIDE R6, R5, 0x2, R12 ;  /* 0x0000000205067825 */ /* 0x001fe200078e020c */
[----:B------:R-:W-:Y:S03]  /*3ae0*/  BAR.SYNC.DEFER_BLOCKING 0x0 ;  /* 0x0000000000007b1d */ /* 0x000fe60000010000 */
[----:B------:R-:W-:Y:S02]  /*3af0*/  IMAD.MOV.U32 R20, RZ, RZ, R19 ;  /* 0x000000ffff147224 */ /* 0x000fe400078e0013 */
[----:B------:R-:W-:Y:S02]  /*3b00*/  IMAD.MOV.U32 R18, RZ, RZ, R250 ;  /* 0x000000ffff127224 */ /* 0x000fe400078e00fa */
[----:B------:R-:W-:-:S02]  /*3b10*/  IMAD.MOV.U32 R19, RZ, RZ, R247 ;  /* 0x000000ffff137224 */ /* 0x000fc400078e00f7 */
[----:B--2---:R-:W-:Y:S01]  /*3b20*/  IMAD.MOV.U32 R8, RZ, RZ, R178 ;  /* 0x000000ffff087224 */ /* 0x004fe200078e00b2 */
[----:B------:R-:W2:Y:S04]  /*3b30*/  LDL.LU R247, [R1+0xd4] ;  /* 0x0000d40001f77983 */ /* 0x000ea80000300800 */
[----:B------:R0:W2:Y:S02]  /*3b40*/  @!P2 LDG.E.U16 R157, desc[UR14][R6.64] ;  /* 0x0000000e069da981 */ /* 0x0000a4000c1e1500 */
[----:B0-----:R-:W-:-:S05]  /*3b50*/  IMAD.WIDE R6, R5, 0x2, R152 ;  /* 0x0000000205067825 */ /* 0x001fca00078e0298 */
[----:B------:R0:W2:Y:S01]  /*3b60*/  @!P2 LDG.E.U16 R16, desc[UR14][R6.64] ;  /* 0x0000000e0610a981 */ /* 0x0000a2000c1e1500 */
[----:B----4-:R-:W-:Y:S02]  /*3b70*/  IMAD.MOV.U32 R9, RZ, RZ, R179 ;  /* 0x000000ffff097224 */ /* 0x010fe400078e00b3 */
[----:B------:R-:W-:Y:S01]  /*3b80*/  IMAD.SHL.U32 R250, R184, 0x2, RZ ;  /* 0x00000002b8fa7824 */ /* 0x000fe200078e00ff */
[----:B------:R-:W4:Y:S01]  /*3b90*/  LDL.LU R179, [R1+0xd8] ;  /* 0x0000d80001b37983 */ /* 0x000f220000300800 */
[----:B0-----:R-:W-:-:S03]  /*3ba0*/  IMAD.WIDE R6, R5, 0x2, R20 ;  /* 0x0000000205067825 */ /* 0x001fc600078e0214 */
[----:B------:R-:W-:Y:S01]  /*3bb0*/  LOP3.LUT R250, R250, 0x7e, RZ, 0xc0, !PT ;  /* 0x0000007efafa7812 */ /* 0x000fe200078ec0ff */
[----:B------:R-:W4:Y:S04]  /*3bc0*/  LDL.LU R178, [R1+0xdc] ;  /* 0x0000dc0001b27983 */ /* 0x000f280000300800 */
[----:B------:R0:W4:Y:S01]  /*3bd0*/  @!P2 LDG.E.U16 R17, desc[UR14][R6.64] ;  /* 0x0000000e0611a981 */ /* 0x000122000c1e1500 */
[----:B---3--:R-:W-:Y:S02]  /*3be0*/  IMAD.MOV.U32 R14, RZ, RZ, R194 ;  /* 0x000000ffff0e7224 */ /* 0x008fe400078e00c2 */
[----:B------:R-:W-:Y:S01]  /*3bf0*/  IMAD.MOV.U32 R15, RZ, RZ, R195 ;  /* 0x000000ffff0f7224 */ /* 0x000fe200078e00c3 */
[----:B------:R-:W-:Y:S01]  /*3c00*/  PRMT R3, RZ, 0x7610, R3 ;  /* 0x00007610ff037816 */ /* 0x000fe20000000003 */
[----:B------:R-:W3:Y:S04]  /*3c10*/  LDL.LU R188, [R1+0xc8] ;  /* 0x0000c80001bc7983 */ /* 0x000ee80000300800 */
[----:B------:R-:W3:Y:S01]  /*3c20*/  LDL.LU R191, [R1+0xc4] ;  /* 0x0000c40001bf7983 */ /* 0x000ee20000300800 */
[----:B0-----:R-:W-:-:S03]  /*3c30*/  IMAD.WIDE R6, R5, 0x2, R18 ;  /* 0x0000000205067825 */ /* 0x001fc600078e0212 */
[----:B------:R-:W3:Y:S04]  /*3c40*/  LDL.LU R198, [R1+0x98] ;  /* 0x0000980001c67983 */ /* 0x000ee80000300800 */
[----:B------:R0:W3:Y:S04]  /*3c50*/  @!P2 LDG.E.U16 R22, desc[UR14][R6.64] ;  /* 0x0000000e0616a981 */ /* 0x0000e8000c1e1500 */
[----:B------:R-:W3:Y:S04]  /*3c60*/  LDL.LU R199, [R1+0x94] ;  /* 0x0000940001c77983 */ /* 0x000ee80000300800 */
[----:B------:R-:W3:Y:S01]  /*3c70*/  LDL.LU R195, [R1+0xc0] ;  /* 0x0000c00001c37983 */ /* 0x000ee20000300800 */
[----:B0-----:R-:W-:-:S03]  /*3c80*/  IMAD.WIDE R6, R5, 0x2, R8 ;  /* 0x0000000205067825 */ /* 0x001fc600078e0208 */
[----:B------:R-:W3:Y:S04]  /*3c90*/  LDL.LU R194, [R1+0xbc] ;  /* 0x0000bc0001c27983 */ /* 0x000ee80000300800 */
[----:B------:R0:W3:Y:S02]  /*3ca0*/  @!P2 LDG.E.U16 R23, desc[UR14][R6.64] ;  /* 0x0000000e0617a981 */ /* 0x0000e4000c1e1500 */
[----:B0-----:R-:W-:-:S05]  /*3cb0*/  LOP3.LUT R6, R184, 0xc0, RZ, 0xc0, !PT ;  /* 0x000000c0b8067812 */ /* 0x001fca00078ec0ff */
[----:B------:R-:W-:Y:S02]  /*3cc0*/  IMAD R250, R6, 0x40, R250 ;  /* 0x0000004006fa7824 */ /* 0x000fe400078e02fa */
[----:B------:R-:W-:-:S05]  /*3cd0*/  IMAD.WIDE R6, R5, 0x2, R14 ;  /* 0x0000000205067825 */ /* 0x000fca00078e020e */
[----:B------:R2:W3:Y:S04]  /*3ce0*/  @!P2 LDG.E.U16 R3, desc[UR14][R6.64] ;  /* 0x0000000e0603a981 */ /* 0x0004e8000c1e1500 */
[----:B------:R-:W4:Y:S01]  /*3cf0*/  LDL.LU R7, [R1+0xd0] ;  /* 0x0000d00001077983 */ /* 0x000f220000300800 */
[----:B------:R-:W-:-:S03]  /*3d00*/  PRMT R2, RZ, 0x7610, R2 ;  /* 0x00007610ff027816 */ /* 0x000fc60000000002 */
[----:B------:R4:W-:Y:S01]  /*3d10*/  STS.U16 [R250+UR12], R246 ;  /* 0x000000f6fa007988 */ /* 0x0009e2000800040c */
[----:B--2---:R-:W-:-:S04]  /*3d20*/  IMAD.MOV.U32 R6, RZ, RZ, R247 ;  /* 0x000000ffff067224 */ /* 0x004fc800078e00f7 */
[----:B----4-:R-:W-:-:S05]  /*3d30*/  IMAD.WIDE R246, R5, 0x2, R6 ;  /* 0x0000000205f67825 */ /* 0x010fca00078e0206 */
[----:B------:R0:W2:Y:S04]  /*3d40*/  @!P2 LDG.E.U16 R2, desc[UR14][R246.64] ;  /* 0x0000000ef602a981 */ /* 0x0000a8000c1e1500 */
[----:B------:R-:W4:Y:S01]  /*3d50*/  LDL.LU R247, [R1+0x20] ;  /* 0x0000200001f77983 */ /* 0x000f220000300800 */
[----:B0-----:R-:W-:Y:S01]  /*3d60*/  IMAD.MOV.U32 R246, RZ, RZ, R178 ;  /* 0x000000fffff67224 */ /* 0x001fe200078e00b2 */
[----:B------:R-:W-:Y:S02]  /*3d70*/  PRMT R0, RZ, 0x7610, R0 ;  /* 0x00007610ff007816 */ /* 0x000fe40000000000 */
[----:B------:R0:W-:Y:S04]  /*3d80*/  STS.U16 [R250+UR12+0xc00], R197 ;  /* 0x000c00c5fa007988 */ /* 0x0001e8000800040c */
[----:B------:R-:W-:Y:S04]  /*3d90*/  STS.U16 [R250+UR12+0x400], R248 ;  /* 0x000400f8fa007988 */ /* 0x000fe8000800040c */
[----:B------:R-:W-:Y:S01]  /*3da0*/  STS.U16 [R250+UR12+0x4400], R249 ;  /* 0x004400f9fa007988 */ /* 0x000fe2000800040c */
[----:B0-----:R-:W-:-:S03]  /*3db0*/  LOP3.LUT R197, R250, 0x10, RZ, 0x3c, !PT ;  /* 0x00000010fac57812 */ /* 0x001fc600078e3cff */
[----:B------:R-:W-:Y:S04]  /*3dc0*/  STS.U16 [R250+UR12+0x800], R200 ;  /* 0x000800c8fa007988 */ /* 0x000fe8000800040c */
[----:B------:R-:W-:Y:S04]  /*3dd0*/  STS.U16 [R250+UR12+0x4800], R201 ;  /* 0x004800c9fa007988 */ /* 0x000fe8000800040c */
[----:B------:R-:W-:Y:S04]  /*3de0*/  STS.U16 [R250+UR12+0x4c00], R190 ;  /* 0x004c00befa007988 */ /* 0x000fe8000800040c */
[----:B----4-:R0:W-:Y:S02]  /*3df0*/  STS.U16 [R250+UR12+0x4000], R247 ;  /* 0x004000f7fa007988 */ /* 0x0101e4000800040c */
[----:B0-----:R-:W-:-:S02]  /*3e00*/  IMAD.MOV.U32 R247, RZ, RZ, R179 ;  /* 0x000000fffff77224 */ /* 0x001fc400078e00b3 */
[----:B------:R-:W-:-:S05]  /*3e10*/  IMAD.WIDE R178, R5, 0x2, R246 ;  /* 0x0000000205b27825 */ /* 0x000fca00078e02f6 */
[----:B------:R-:W4:Y:S04]  /*3e20*/  @!P2 LDG.E.U16 R0, desc[UR14][R178.64] ;  /* 0x0000000eb200a981 */ /* 0x000f28000c1e1500 */
[----:B---3--:R0:W-:Y:S04]  /*3e30*/  STS.U16 [R197+UR12+0x80], R188 ;  /* 0x000080bcc5007988 */ /* 0x0081e8000800040c */
[----:B------:R-:W3:Y:S04]  /*3e40*/  LDL.LU.64 R178, [R1+0x1d8] ;  /* 0x0001d80001b27983 */ /* 0x000ee80000300a00 */
[----:B------:R1:W5:Y:S04]  /*3e50*/  LDL.LU R248, [R1+0x1d4] ;  /* 0x0001d40001f87983 */ /* 0x0003680000300800 */
[----:B------:R1:W5:Y:S04]  /*3e60*/  LDL.LU R249, [R1+0x1d0] ;  /* 0x0001d00001f97983 */ /* 0x0003680000300800 */
[----:B------:R1:W5:Y:S04]  /*3e70*/  LDL.LU R200, [R1+0x1cc] ;  /* 0x0001cc0001c87983 */ /* 0x0003680000300800 */
[----:B------:R1:W5:Y:S04]  /*3e80*/  LDL.LU R201, [R1+0x1c8] ;  /* 0x0001c80001c97983 */ /* 0x0003680000300800 */
[----:B------:R-:W2:Y:S04]  /*3e90*/  LDL.LU R190, [R1+0xb8] ;  /* 0x0000b80001be7983 */ /* 0x000ea80000300800 */
[----:B------:R1:W-:Y:S04]  /*3ea0*/  STS.U16 [R197+UR12+0x4080], R191 ;  /* 0x004080bfc5007988 */ /* 0x0003e8000800040c */
[----:B0-----:R-:W4:Y:S04]  /*3eb0*/  LDL.LU R188, [R1+0x1c4] ;  /* 0x0001c40001bc7983 */ /* 0x001f280000300800 */
[----:B------:R0:W-:Y:S04]  /*3ec0*/  STS.U16 [R197+UR12+0x480], R198 ;  /* 0x000480c6c5007988 */ /* 0x0001e8000800040c */
[----:B-1----:R-:W3:Y:S04]  /*3ed0*/  LDL.LU R191, [R1+0x1c0] ;  /* 0x0001c00001bf7983 */ /* 0x002ee80000300800 */
[----:B------:R1:W-:Y:S04]  /*3ee0*/  STS.U16 [R197+UR12+0x4480], R199 ;  /* 0x004480c7c5007988 */ /* 0x0003e8000800040c */
[----:B0-----:R0:W5:Y:S04]  /*3ef0*/  LDL.LU R198, [R1+0x1bc] ;  /* 0x0001bc0001c67983 */ /* 0x0011680000300800 */
[----:B------:R0:W-:Y:S04]  /*3f00*/  STS.U16 [R197+UR12+0x880], R196 ;  /* 0x000880c4c5007988 */ /* 0x0001e8000800040c */
[----:B-1----:R1:W5:Y:S04]  /*3f10*/  LDL.LU R199, [R1+0x1b8] ;  /* 0x0001b80001c77983 */ /* 0x0023680000300800 */
[----:B------:R-:W-:Y:S04]  /*3f20*/  STS.U16 [R197+UR12+0x4880], R165 ;  /* 0x004880a5c5007988 */ /* 0x000fe8000800040c */
[----:B0-----:R1:W5:Y:S04]  /*3f30*/  LDL.LU R196, [R1+0x1b4] ;  /* 0x0001b40001c47983 */ /* 0x0013680000300800 */
[----:B------:R0:W-:Y:S01]  /*3f40*/  STS.U16 [R197+UR12+0xc80], R162 ;  /* 0x000c80a2c5007988 */ /* 0x0001e2000800040c */
[----:B------:R-:W-:-:S03]  /*3f50*/  LOP3.LUT R250, R250, 0x20, RZ, 0x3c, !PT ;  /* 0x00000020fafa7812 */ /* 0x000fc600078e3cff */
[----:B------:R1:W-:Y:S04]  /*3f60*/  STS.U16 [R197+UR12+0x4c80], R251 ;  /* 0x004c80fbc5007988 */ /* 0x0003e8000800040c */
[----:B0-----:R-:W4:Y:S04]  /*3f70*/  LDL.LU R162, [R1+0xb0] ;  /* 0x0000b00001a27983 */ /* 0x001f280000300800 */
[----:B------:R-:W4:Y:S04]  /*3f80*/  LDL.LU R165, [R1+0xac] ;  /* 0x0000ac0001a57983 */ /* 0x000f280000300800 */
[----:B-1----:R0:W5:Y:S04]  /*3f90*/  LDL.LU R197, [R1+0x1b0] ;  /* 0x0001b00001c57983 */ /* 0x0021680000300800 */
[----:B------:R-:W2:Y:S04]  /*3fa0*/  LDL.LU R251, [R1+0x90] ;  /* 0x0000900001fb7983 */ /* 0x000ea80000300800 */
[----:B------:R1:W-:Y:S04]  /*3fb0*/  STS.U16 [R250+UR12+0x100], R195 ;  /* 0x000100c3fa007988 */ /* 0x0003e8000800040c */
[----:B-1----:R-:W3:Y:S04]  /*3fc0*/  LDL.LU R195, [R1+0x1ac] ;  /* 0x0001ac0001c37983 */ /* 0x002ee80000300800 */
[----:B------:R-:W-:Y:S04]  /*3fd0*/  STS.U16 [R250+UR12+0x4d00], R252 ;  /* 0x004d00fcfa007988 */ /* 0x000fe8000800040c */
[----:B------:R1:W-:Y:S04]  /*3fe0*/  STS.U16 [R250+UR12+0x4100], R194 ;  /* 0x004100c2fa007988 */ /* 0x0003e8000800040c */
[----:B------:R-:W-:Y:S04]  /*3ff0*/  STS.U16 [R250+UR12+0x900], R192 ;  /* 0x000900c0fa007988 */ /* 0x000fe8000800040c */
[----:B------:R-:W-:Y:S04]  /*4000*/  STS.U16 [R250+UR12+0x4900], R173 ;  /* 0x004900adfa007988 */ /* 0x000fe8000800040c */
[----:B------:R-:W-:Y:S04]  /*4010*/  STS.U16 [R250+UR12+0xd00], R193 ;  /* 0x000d00c1fa007988 */ /* 0x000fe8000800040c */
[----:B-1----:R0:W5:Y:S04]  /*4020*/  LDL.LU R194, [R1+0x1a8] ;  /* 0x0001a80001c27983 */ /* 0x0021680000300800 */
[----:B--2---:R1:W-:Y:S02]  /*4030*/  STS.U16 [R250+UR12+0x500], R251 ;  /* 0x000500fbfa007988 */ /* 0x0043e4000800040c */
[----:B-1----:R-:W-:-:S02]  /*4040*/  IMAD.SHL.U32 R251, R184, 0x2, RZ ;  /* 0x00000002b8fb7824 */ /* 0x002fc400078e00ff */
[----:B---3--:R1:W-:Y:S03]  /*4050*/  STS.U16 [R250+UR12+0x4500], R195 ;  /* 0x004500c3fa007988 */ /* 0x0083e6000800040c */
[----:B------:R-:W-:Y:S02]  /*4060*/  LOP3.LUT R252, R251, 0x7e, RZ, 0xc0, !PT ;  /* 0x0000007efbfc7812 */ /* 0x000fe400078ec0ff */
[C---:B------:R-:W-:Y:S02]  /*4070*/  LOP3.LUT R251, R184.reuse, 0xff, RZ, 0xc0, !PT ;  /* 0x000000ffb8fb7812 */ /* 0x040fe400078ec0ff */
[----:B-1----:R-:W-:-:S03]  /*4080*/  LOP3.LUT R250, R184, 0xc0, RZ, 0xc0, !PT ;  /* 0x000000c0b8fa7812 */ /* 0x002fc600078ec0ff */
[----:B------:R-:W-:Y:S01]  /*4090*/  IMAD.SHL.U32 R251, R251, 0x2, RZ ;  /* 0x00000002fbfb7824 */ /* 0x000fe200078e00ff */
[----:B------:R0:W5:Y:S01]  /*40a0*/  LDL.LU R195, [R1+0x1a4] ;  /* 0x0001a40001c37983 */ /* 0x0001620000300800 */
[----:B------:R-:W-:Y:S01]  /*40b0*/  IMAD R252, R250, 0x40, R252 ;  /* 0x00000040fafc7824 */ /* 0x000fe200078e02fc */
[----:B------:R-:W-:Y:S02]  /*40c0*/  SHF.R.U32.HI R250, RZ, 0x2, R250 ;  /* 0x00000002fffa7819 */ /* 0x000fe400000116fa */
[----:B------:R0:W5:Y:S02]  /*40d0*/  LDL.LU R192, [R1+0x1a0] ;  /* 0x0001a00001c07983 */ /* 0x0001640000300800 */
[----:B------:R-:W-:Y:S02]  /*40e0*/  LOP3.LUT R250, R251, R250, RZ, 0x3c, !PT ;  /* 0x000000fafbfa7212 */ /* 0x000fe400078e3cff */
[----:B------:R-:W2:Y:S04]  /*40f0*/  LDL.LU R173, [R1+0xa8] ;  /* 0x0000a80001ad7983 */ /* 0x000ea80000300800 */
[----:B------:R0:W5:Y:S04]  /*4100*/  LDL.LU R193, [R1+0x19c] ;  /* 0x00019c0001c17983 */ /* 0x0001680000300800 */
[----:B------:R-:W3:Y:S01]  /*4110*/  LDL.LU R251, [R1+0xb4] ;  /* 0x0000b40001fb7983 */ /* 0x000ee20000300800 */
[----:B------:R-:W-:-:S05]  /*4120*/  LOP3.LUT R184, R252, 0x30, RZ, 0x3c, !PT ;  /* 0x00000030fcb87812 */ /* 0x000fca00078e3cff */
[----:B------:R1:W-:Y:S04]  /*4130*/  STS.U16 [R184+UR12+0x180], R190 ;  /* 0x000180beb8007988 */ /* 0x0003e8000800040c */
[----:B-1----:R0:W5:Y:S04]  /*4140*/  LDL.LU R190, [R1+0x198] ;  /* 0x0001980001be7983 */ /* 0x0021680000300800 */
[----:B---3--:R1:W-:Y:S04]  /*4150*/  STS.U16 [R184+UR12+0x4180], R251 ;  /* 0x004180fbb8007988 */ /* 0x0083e8000800040c */
[----:B------:R3:W-:Y:S04]  /*4160*/  STS.U16 [R184+UR12+0x580], R191 ;  /* 0x000580bfb8007988 */ /* 0x0007e8000800040c */
[----:B----4-:R4:W-:Y:S01]  /*4170*/  STS.U16 [R184+UR12+0x4580], R188 ;  /* 0x004580bcb8007988 */ /* 0x0109e2000800040c */
[----:B-1----:R-:W-:-:S03]  /*4180*/  LOP3.LUT R251, R252, 0x40, RZ, 0x3c, !PT ;  /* 0x00000040fcfb7812 */ /* 0x002fc600078e3cff */
[----:B------:R1:W-:Y:S04]  /*4190*/  STS.U16 [R184+UR12+0x980], R189 ;  /* 0x000980bdb8007988 */ /* 0x0003e8000800040c */
[----:B---3--:R0:W5:Y:S04]  /*41a0*/  LDL.LU R191, [R1+0x194] ;  /* 0x0001940001bf7983 */ /* 0x0081680000300800 */
[----:B----4-:R0:W5:Y:S04]  /*41b0*/  LDL.LU R188, [R1+0x190] ;  /* 0x0001900001bc7983 */ /* 0x0101680000300800 */
[----:B-1----:R0:W5:Y:S04]  /*41c0*/  LDL.LU R189, [R1+0x18c] ;  /* 0x00018c0001bd7983 */ /* 0x0021680000300800 */
[----:B------:R1:W-:Y:S04]  /*41d0*/  STS.U16 [R184+UR12+0x4980], R186 ;  /* 0x004980bab8007988 */ /* 0x0003e8000800040c */
[----:B------:R3:W-:Y:S04]  /*41e0*/  STS.U16 [R184+UR12+0xd80], R187 ;  /* 0x000d80bbb8007988 */ /* 0x0007e8000800040c */
[----:B------:R4:W-:Y:S04]  /*41f0*/  STS.U16 [R184+UR12+0x4d80], R185 ;  /* 0x004d80b9b8007988 */ /* 0x0009e8000800040c */
[----:B-1----:R0:W5:Y:S04]  /*4200*/  LDL.LU R186, [R1+0x188] ;  /* 0x0001880001ba7983 */ /* 0x0021680000300800 */
[----:B---3--:R0:W5:Y:S04]  /*4210*/  LDL.LU R187, [R1+0x184] ;  /* 0x0001840001bb7983 */ /* 0x0081680000300800 */
[----:B----4-:R0:W5:Y:S04]  /*4220*/  LDL.LU R184, [R1+0x180] ;  /* 0x0001800001b87983 */ /* 0x0101680000300800 */
[----:B------:R0:W5:Y:S04]  /*4230*/  LDL.LU R185, [R1+0x17c] ;  /* 0x00017c0001b97983 */ /* 0x0001680000300800 */
[----:B------:R1:W-:Y:S04]  /*4240*/  STS.U16 [R251+UR12+0x200], R162 ;  /* 0x000200a2fb007988 */ /* 0x0003e8000800040c */
[----:B------:R3:W-:Y:S04]  /*4250*/  STS.U16 [R251+UR12+0x4200], R165 ;  /* 0x004200a5fb007988 */ /* 0x0007e8000800040c */
[----:B------:R4:W-:Y:S04]  /*4260*/  STS.U16 [R251+UR12+0x600], R182 ;  /* 0x000600b6fb007988 */ /* 0x0009e8000800040c */
[----:B-1----:R-:W2:Y:S04]  /*4270*/  LDL.LU R162, [R1+0x178] ;  /* 0x0001780001a27983 */ /* 0x002ea80000300800 */
[----:B---3--:R-:W3:Y:S04]  /*4280*/  LDL.LU R165, [R1+0x174] ;  /* 0x0001740001a57983 */ /* 0x008ee80000300800 */
[----:B----4-:R0:W5:Y:S04]  /*4290*/  LDL.LU R182, [R1+0x170] ;  /* 0x0001700001b67983 */ /* 0x0101680000300800 */
[----:B------:R1:W-:Y:S04]  /*42a0*/  STS.U16 [R251+UR12+0xa00], R183 ;  /* 0x000a00b7fb007988 */ /* 0x0003e8000800040c */
[----:B------:R4:W-:Y:S04]  /*42b0*/  STS.U16 [R251+UR12+0x4a00], R180 ;  /* 0x004a00b4fb007988 */ /* 0x0009e8000800040c */
[----:B------:R0:W-:Y:S04]  /*42c0*/  STS.U16 [R251+UR12+0xe00], R181 ;  /* 0x000e00b5fb007988 */ /* 0x0001e8000800040c */
[----:B-1----:R1:W5:Y:S04]  /*42d0*/  LDL.LU R183, [R1+0x16c] ;  /* 0x00016c0001b77983 */ /* 0x0023680000300800 */
[----:B----4-:R1:W5:Y:S04]  /*42e0*/  LDL.LU R180, [R1+0x168] ;  /* 0x0001680001b47983 */ /* 0x0103680000300800 */
[----:B0-----:R1:W5:Y:S04]  /*42f0*/  LDL.LU R181, [R1+0x164] ;  /* 0x0001640001b57983 */ /* 0x0013680000300800 */
[----:B------:R0:W-:Y:S04]  /*4300*/  STS.U16 [R251+UR12+0x4e00], R170 ;  /* 0x004e00aafb007988 */ /* 0x0001e8000800040c */
[----:B------:R4:W-:Y:S04]  /*4310*/  STS.U16 [R251+UR12+0x4600], R175 ;  /* 0x004600affb007988 */ /* 0x0009e8000800040c */
[----:B0-----:R-:W3:Y:S04]  /*4320*/  LDL.LU R170, [R1+0x160] ;  /* 0x0001600001aa7983 */ /* 0x001ee80000300800 */
[----:B----4-:R-:W4:Y:S01]  /*4330*/  LDL.LU R251, [R1+0xa4] ;  /* 0x0000a40001fb7983 */ /* 0x010f220000300800 */
[----:B------:R-:W-:-:S05]  /*4340*/  LOP3.LUT R175, R252, 0x50, RZ, 0x3c, !PT ;  /* 0x00000050fcaf7812 */ /* 0x000fca00078e3cff */
[----:B--2---:R0:W-:Y:S04]  /*4350*/  STS.U16 [R175+UR12+0x280], R173 ;  /* 0x000280adaf007988 */ /* 0x0041e8000800040c */
[----:B0-----:R-:W2:Y:S01]  /*4360*/  LDL.LU R173, [R1+0x15c] ;  /* 0x00015c0001ad7983 */ /* 0x001ea20000300800 */
[----:B------:R-:W-:-:S04]  /*4370*/  USHF.L.U32 UR4, UR13, 0x6, URZ ;  /* 0x000000060d047899 */ /* 0x000fc8000800063f */
[----:B------:R-:W-:-:S04]  /*4380*/  ULOP3.LUT UR4, UR4, 0x100, URZ, 0xc0, !UPT ;  /* 0x0000010004047892 */ /* 0x000fc8000f8ec03f */
[----:B------:R-:W-:-:S04]  /*4390*/  ULEA.HI UR4, UR12, UR4, URZ, 0x1c ;  /* 0x000000040c047291 */ /* 0x000fc8000f8fe03f */
[----:B------:R-:W-:Y:S01]  /*43a0*/  ULOP3.LUT UR8, UR4, 0x3fff, URZ, 0xc0, !UPT ;  /* 0x00003fff04087892 */ /* 0x000fe2000f8ec03f */
[----:B------:R-:W-:Y:S02]  /*43b0*/  UMOV UR9, 0x40000040 ;  /* 0x4000004000097882 */ /* 0x000fe40000000000 */
[----:B------:R-:W-:Y:S01]  /*43c0*/  UMOV UR4, URZ ;  /* 0x0000003f00047c82 */ /* 0x000fe20008000000 */
[----:B------:R-:W-:Y:S01]  /*43d0*/  UMOV UR18, UR6 ;  /* 0x0000000600127c82 */ /* 0x000fe20008000000 */
[----:B------:R-:W-:Y:S01]  /*43e0*/  UMOV UR19, UR7 ;  /* 0x0000000700137c82 */ /* 0x000fe20008000000 */
[----:B----4-:R0:W-:Y:S04]  /*43f0*/  STS.U16 [R175+UR12+0x4280], R251 ;  /* 0x004280fbaf007988 */ /* 0x0101e8000800040c */
[----:B------:R-:W-:Y:S04]  /*4400*/  STS.U16 [R175+UR12+0x680], R178 ;  /* 0x000680b2af007988 */ /* 0x000fe8000800040c */
[----:B------:R-:W-:Y:S01]  /*4410*/  STS.U16 [R175+UR12+0x4680], R179 ;  /* 0x004680b3af007988 */ /* 0x000fe2000800040c */
[----:B0-----:R-:W-:-:S03]  /*4420*/  LOP3.LUT R251, R252, 0x60, RZ, 0x3c, !PT ;  /* 0x00000060fcfb7812 */ /* 0x001fc600078e3cff */
[----:B------:R-:W-:Y:S01]  /*4430*/  STS.U16 [R175+UR12+0xa80], R176 ;  /* 0x000a80b0af007988 */ /* 0x000fe2000800040c */
[----:B------:R-:W-:-:S03]  /*4440*/  LOP3.LUT R252, R252, 0x70, RZ, 0x3c, !PT ;  /* 0x00000070fcfc7812 */ /* 0x000fc600078e3cff */
[----:B------:R-:W-:Y:S04]  /*4450*/  STS.U16 [R175+UR12+0x4a80], R177 ;  /* 0x004a80b1af007988 */ /* 0x000fe8000800040c */
[----:B------:R-:W-:Y:S04]  /*4460*/  STS.U16 [R175+UR12+0xe80], R174 ;  /* 0x000e80aeaf007988 */ /* 0x000fe8000800040c */
[----:B------:R-:W-:Y:S04]  /*4470*/  STS.U16 [R175+UR12+0x4e80], R172 ;  /* 0x004e80acaf007988 */ /* 0x000fe8000800040c */
[----:B--2---:R-:W-:Y:S04]  /*4480*/  STS.U16 [R251+UR12+0x300], R173 ;  /* 0x000300adfb007988 */ /* 0x004fe8000800040c */
[----:B---3--:R-:W-:Y:S04]  /*4490*/  STS.U16 [R251+UR12+0x4300], R170 ;  /* 0x004300aafb007988 */ /* 0x008fe8000800040c */
[----:B------:R-:W-:Y:S04]  /*44a0*/  STS.U16 [R251+UR12+0x700], R171 ;  /* 0x000700abfb007988 */ /* 0x000fe8000800040c */
        /* <DEDUP_REMOVED lines=12> */
[----:B------:R0:W-:Y:S04]  /*4570*/  STS.U16 [R252+UR12+0x4f80], R156 ;  /* 0x004f809cfc007988 */ /* 0x0001e8000800040c */
[----:B------:R2:W-:Y:S04]  /*4580*/  STS.U16 [R250+UR12+0x8000], R157 ;  /* 0x0080009dfa007988 */ /* 0x0005e8000800040c */
[----:B------:R3:W-:Y:S01]  /*4590*/  STS.U16 [R250+UR12+0x8200], R16 ;  /* 0x00820010fa007988 */ /* 0x0007e2000800040c */
[----:B0-----:R-:W0:Y:S03]  /*45a0*/  LDC R252, c[0x0][0x23c] ;  /* 0x00008f00fffc7b82 */ /* 0x001e260000000800 */
[----:B------:R4:W-:Y:S04]  /*45b0*/  STS.U16 [R250+UR12+0x8400], R17 ;  /* 0x00840011fa007988 */ /* 0x0009e8000800040c */
[----:B------:R1:W-:Y:S04]  /*45c0*/  STS.U16 [R250+UR12+0x8600], R22 ;  /* 0x00860016fa007988 */ /* 0x0003e8000800040c */
[----:B------:R1:W-:Y:S04]  /*45d0*/  STS.U16 [R250+UR12+0x8800], R23 ;  /* 0x00880017fa007988 */ /* 0x0003e8000800040c */
[----:B------:R1:W-:Y:S04]  /*45e0*/  STS.U16 [R250+UR12+0x8a00], R3 ;  /* 0x008a0003fa007988 */ /* 0x0003e8000800040c */
[----:B------:R1:W-:Y:S04]  /*45f0*/  STS.U16 [R250+UR12+0x8c00], R2 ;  /* 0x008c0002fa007988 */ /* 0x0003e8000800040c */
[----:B------:R0:W-:Y:S01]  /*4600*/  STS.U16 [R250+UR12+0x8e00], R0 ;  /* 0x008e0000fa007988 */ /* 0x0001e2000800040c */
[----:B------:R2:W-:Y:S06]  /*4610*/  MEMBAR.ALL.CTA ;  /* 0x0000000000007992 */ /* 0x0005ec0000008000 */
[----:B--2---:R-:W2:Y:S04]  /*4620*/  FENCE.VIEW.ASYNC.S ;  /* 0x00000000000073c6 */ /* 0x004ea80000000000 */
[----:B------:R0:W5:Y:S04]  /*4630*/  LDL.LU R178, [R1+0x158] ;  /* 0x0001580001b27983 */ /* 0x0001680000300800 */
[----:B------:R0:W5:Y:S04]  /*4640*/  LDL.LU R179, [R1+0x154] ;  /* 0x0001540001b37983 */ /* 0x0001680000300800 */
[----:B------:R0:W5:Y:S04]  /*4650*/  LDL.LU R176, [R1+0x150] ;  /* 0x0001500001b07983 */ /* 0x0001680000300800 */
[----:B------:R0:W5:Y:S04]  /*4660*/  LDL.LU R177, [R1+0x14c] ;  /* 0x00014c0001b17983 */ /* 0x0001680000300800 */
[----:B------:R0:W5:Y:S01]  /*4670*/  LDL.LU R174, [R1+0x148] ;  /* 0x0001480001ae7983 */ /* 0x0001620000300800 */
[----:B--2---:R-:W-:Y:S06]  /*4680*/  BAR.SYNC.DEFER_BLOCKING 0x0 ;  /* 0x0000000000007b1d */ /* 0x004fec0000010000 */
[----:B------:R2:W5:Y:S04]  /*4690*/  LDL.LU R175, [R1+0x144] ;  /* 0x0001440001af7983 */ /* 0x0005680000300800 */
[----:B------:R2:W5:Y:S04]  /*46a0*/  LDL.LU R172, [R1+0x140] ;  /* 0x0001400001ac7983 */ /* 0x0005680000300800 */
[----:B------:R2:W5:Y:S04]  /*46b0*/  LDL.LU R173, [R1+0x13c] ;  /* 0x00013c0001ad7983 */ /* 0x0005680000300800 */
[----:B------:R2:W5:Y:S01]  /*46c0*/  LDL.LU R170, [R1+0x138] ;  /* 0x0001380001aa7983 */ /* 0x0005620000300800 */
[----:B------:R-:W-:-:S03]  /*46d0*/  WARPGROUP.ARRIVE ;  /* 0x00000000000079c5 */ /* 0x000fc60000000000 */
[----:B------:R2:W5:Y:S04]  /*46e0*/  LDL.LU R171, [R1+0x134] ;  /* 0x0001340001ab7983 */ /* 0x0005680000300800 */
[----:B------:R2:W5:Y:S01]  /*46f0*/  LDL.LU R168, [R1+0x130] ;  /* 0x0001300001a87983 */ /* 0x0005620000300800 */
[----:B------:R-:W-:Y:S03]  /*4700*/  HGMMA.64x64x16.F32 R120, gdesc[UR8].tnspA, R120 ;  /* 0x20e00000087879f0 */ /* 0x000fe60008700878 */
[----:B------:R2:W5:Y:S04]  /*4710*/  LDL.LU R169, [R1+0x12c] ;  /* 0x00012c0001a97983 */ /* 0x0005680000300800 */
        /* <DEDUP_REMOVED lines=12> */
[----:B---3--:R2:W5:Y:S04]  /*47e0*/  LDL.LU R16, [R1+0xf8] ;  /* 0x0000f80001107983 */ /* 0x0085680000300800 */
[----:B----4-:R2:W5:Y:S01]  /*47f0*/  LDL.LU R17, [R1+0xf4] ;  /* 0x0000f40001117983 */ /* 0x0105620000300800 */
[----:B------:R-:W-:-:S03]  /*4800*/  UIADD3 UR8, UP0, UR8, 0x80, URZ ;  /* 0x0000008008087890 */ /* 0x000fc6000ff1e03f */
[----:B-1----:R2:W5:Y:S04]  /*4810*/  LDL.LU R22, [R1+0xf0] ;  /* 0x0000f00001167983 */ /* 0x0025680000300800 */
[----:B------:R2:W5:Y:S04]  /*4820*/  LDL.LU R23, [R1+0xec] ;  /* 0x0000ec0001177983 */ /* 0x0005680000300800 */
[----:B------:R2:W5:Y:S04]  /*4830*/  LDL.LU R3, [R1+0xe8] ;  /* 0x0000e80001037983 */ /* 0x0005680000300800 */
[----:B------:R2:W5:Y:S04]  /*4840*/  LDL.LU R2, [R1+0xe4] ;  /* 0x0000e40001027983 */ /* 0x0005680000300800 */
[----:B0-----:R2:W5:Y:S01]  /*4850*/  LDL.LU R0, [R1+0xe0] ;  /* 0x0000e00001007983 */ /* 0x0015620000300800 */
[----:B------:R-:W-:-:S03]  /*4860*/  UIADD3.X UR5, UR4, 0x40000040, URZ, UP0, !UPT ;  /* 0x4000004004057890 */ /* 0x000fc600087fe43f */
[----:B------:R-:W3:Y:S01]  /*4870*/  LDL.LU R251, [R1+0xcc] ;  /* 0x0000cc0001fb7983 */ /* 0x000ee20000300800 */
[----:B------:R-:W-:Y:S02]  /*4880*/  UMOV UR4, UR8 ;  /* 0x0000000800047c82 */ /* 0x000fe40008000000 */
[----:B------:R-:W-:-:S03]  /*4890*/  UIADD3.64 UR8, UR4, 0x180, URZ ;  /* 0x0000018004087897 */ /* 0x000fc6000fffe03f */
[----:B------:R-:W-:Y:S06]  /*48a0*/  HGMMA.64x64x16.F32 R120, gdesc[UR4].tnspA, R120 ;  /* 0x20e00000047879f0 */ /* 0x000fec0008700878 */
[----:B------:R-:W-:Y:S01]  /*48b0*/  HGMMA.64x64x16.F32 R88, gdesc[UR8].tnspA, R88 ;  /* 0x20e00000085879f0 */ /* 0x000fe20008700858 */
[----:B------:R-:W-:Y:S02]  /*48c0*/  UIADD3.64 UR16, UR4, 0x200, URZ ;  /* 0x0000020004107897 */ /* 0x000fe4000fffe03f */
[----:B------:R-:W-:-:S07]  /*48d0*/  UIADD3.64 UR8, UR4, 0x380, URZ ;  /* 0x0000038004087897 */ /* 0x000fce000fffe03f */
[----:B------:R-:W-:Y:S04]  /*48e0*/  HGMMA.64x64x16.F32 R88, gdesc[UR16].tnspA, R88 ;  /* 0x20e00000105879f0 */ /* 0x000fe80008700858 */
[----:B------:R-:W-:Y:S01]  /*48f0*/  HGMMA.64x64x16.F32 R56, gdesc[UR8].tnspA, R56 ;  /* 0x20e00000083879f0 */ /* 0x000fe20008700838 */
[----:B------:R-:W-:Y:S02]  /*4900*/  UIADD3.64 UR16, UR4, 0x400, URZ ;  /* 0x0000040004107897 */ /* 0x000fe4000fffe03f */
[----:B------:R-:W-:Y:S01]  /*4910*/  UIADD3.64 UR8, UR4, 0x580, URZ ;  /* 0x0000058004087897 */ /* 0x000fe2000fffe03f */
[----:B------:R-:W-:Y:S01]  /*4920*/  UMOV UR18, UR6 ;  /* 0x0000000600127c82 */ /* 0x000fe20008000000 */
[----:B------:R-:W-:Y:S01]  /*4930*/  UMOV UR19, UR7 ;  /* 0x0000000700137c82 */ /* 0x000fe20008000000 */
[----:B------:R-:W-:-:S04]  /*4940*/  UIADD3.64 UR4, UR4, 0x600, URZ ;  /* 0x0000060004047897 */ /* 0x000fc8000fffe03f */
[----:B------:R-:W-:Y:S04]  /*4950*/  HGMMA.64x64x16.F32 R56, gdesc[UR16].tnspA, R56 ;  /* 0x20e00000103879f0 */ /* 0x000fe80008700838 */
[----:B------:R-:W-:Y:S01]  /*4960*/  HGMMA.64x64x16.F32 R24, gdesc[UR8].tnspA, R24 ;  /* 0x20e00000081879f0 */ /* 0x000fe20008700818 */
[----:B------:R-:W-:-:S04]  /*4970*/  IMAD.SHL.U32 R252, R252, 0x20, RZ ;  /* 0x00000020fcfc7824 */ /* 0x000fc800078e00ff */
[----:B------:R-:W-:-:S04]  /*4980*/  IMAD.WIDE R246, R252, 0x2, R246 ;  /* 0x00000002fcf67825 */ /* 0x000fc800078e02f6 */
[C---:B------:R-:W-:Y:S01]  /*4990*/  IMAD.WIDE R6, R252.reuse, 0x2, R6 ;  /* 0x00000002fc067825 */ /* 0x040fe200078e0206 */
[----:B------:R-:W-:Y:S03]  /*49a0*/  STL [R1+0xdc], R246 ;  /* 0x0000dcf601007387 */ /* 0x000fe60000100800 */
[C---:B------:R-:W-:Y:S01]  /*49b0*/  IMAD.WIDE R14, R252.reuse, 0x2, R14 ;  /* 0x00000002fc0e7825 */ /* 0x040fe200078e020e */
[----:B------:R-:W-:Y:S04]  /*49c0*/  STL [R1+0xd8], R247 ;  /* 0x0000d8f701007387 */ /* 0x000fe80000100800 */
[----:B------:R0:W-:Y:S01]  /*49d0*/  STL [R1+0xd4], R6 ;  /* 0x0000d40601007387 */ /* 0x0001e20000100800 */
[----:B------:R-:W-:-:S03]  /*49e0*/  IMAD.WIDE R8, R252, 0x2, R8 ;  /* 0x00000002fc087825 */ /* 0x000fc600078e0208 */
[----:B------:R-:W-:Y:S01]  /*49f0*/  STL [R1+0xd0], R7 ;  /* 0x0000d00701007387 */ /* 0x000fe20000100800 */
[----:B------:R-:W-:Y:S01]  /*4a00*/  HGMMA.64x64x16.F32 R24, gdesc[UR4].tnspA, R24, gsb0 ;  /* 0x20e00000041879f0 */ /* 0x000fe20008000818 */
[----:B0-----:R-:W0:Y:S02]  /*4a10*/  LDC R6, c[0x0][0x238] ;  /* 0x00008e00ff067b82 */ /* 0x001e240000000800 */
[----:B------:R-:W-:Y:S04]  /*4a20*/  STL [R1+0x30], R14 ;  /* 0x0000300e01007387 */ /* 0x000fe80000100800 */
[----:B------:R1:W-:Y:S04]  /*4a30*/  STL [R1+0x2c], R15 ;  /* 0x00002c0f01007387 */ /* 0x0003e80000100800 */
[----:B------:R2:W-:Y:S04]  /*4a40*/  STL [R1+0x28], R8 ;  /* 0x0000280801007387 */ /* 0x0005e80000100800 */
[----:B------:R2:W-:Y:S01]  /*4a50*/  STL [R1+0x24], R9 ;  /* 0x0000240901007387 */ /* 0x0005e20000100800 */
[----:B------:R-:W-:-:S04]  /*4a60*/  IMAD.WIDE R18, R252, 0x2, R18 ;  /* 0x00000002fc127825 */ /* 0x000fc800078e0212 */
[----:B------:R-:W-:-:S04]  /*4a70*/  IMAD.WIDE R20, R252, 0x2, R20 ;  /* 0x00000002fc147825 */ /* 0x000fc800078e0214 */
[----:B------:R-:W-:-:S04]  /*4a80*/  IMAD.WIDE R152, R252, 0x2, R152 ;  /* 0x00000002fc987825 */ /* 0x000fc800078e0298 */
[----:B------:R-:W-:-:S04]  /*4a90*/  IMAD.WIDE R12, R252, 0x2, R12 ;  /* 0x00000002fc0c7825 */ /* 0x000fc800078e020c */
[----:B0-----:R-:W-:Y:S02]  /*4aa0*/  IMAD.SHL.U32 R6, R6, 0x20, RZ ;  /* 0x0000002006067824 */ /* 0x001fe400078e00ff */
[----:B---3--:R-:W-:-:S05]  /*4ab0*/  VIADD R251, R251, 0xffffffff ;  /* 0xfffffffffbfb7836 */ /* 0x008fca0000000000 */
[----:B------:R2:W-:Y:S01]  /*4ac0*/  STL [R1+0xcc], R251 ;  /* 0x0000ccfb01007387 */ /* 0x0005e20000100800 */
[----:B------:R-:W-:Y:S01]  /*4ad0*/  ISETP.NE.U32.AND P0, PT, R251, RZ, PT ;  /* 0x000000fffb00720c */ /* 0x000fe20003f05070 */
[----:B------:R-:W-:Y:S02]  /*4ae0*/  IMAD.MOV.U32 R250, RZ, RZ, R18 ;  /* 0x000000fffffa7224 */ /* 0x000fe400078e0012 */
[----:B------:R-:W-:Y:S02]  /*4af0*/  IMAD.MOV.U32 R247, RZ, RZ, R19 ;  /* 0x000000fffff77224 */ /* 0x000fe400078e0013 */
[----:B------:R-:W-:Y:S02]  /*4b00*/  IMAD.MOV.U32 R19, RZ, RZ, R20 ;  /* 0x000000ffff137224 */ /* 0x000fe400078e0014 */
[----:B------:R-:W-:Y:S02]  /*4b10*/  IMAD.MOV.U32 R18, RZ, RZ, R152 ;  /* 0x000000ffff127224 */ /* 0x000fe400078e0098 */
[----:B------:R-:W-:-:S02]  /*4b20*/  IMAD.MOV.U32 R20, RZ, RZ, R21 ;  /* 0x000000ffff147224 */ /* 0x000fc400078e0015 */
[----:B------:R-:W-:Y:S02]  /*4b30*/  IMAD.MOV.U32 R152, RZ, RZ, R153 ;  /* 0x000000ffff987224 */ /* 0x000fe400078e0099 */
[----:B-1----:R-:W-:Y:S02]  /*4b40*/  IMAD.MOV.U32 R15, RZ, RZ, R12 ;  /* 0x000000ffff0f7224 */ /* 0x002fe400078e000c */
[----:B------:R-:W-:Y:S01]  /*4b50*/  IMAD.MOV.U32 R14, RZ, RZ, R13 ;  /* 0x000000ffff0e7224 */ /* 0x000fe200078e000d */
[----:B------:R-:W-:Y:S02]  /*4b60*/  WARPGROUP.DEPBAR.LE gsb0, 0x0 ;  /* 0x00008000000079c5 */ /* 0x000fe40000010000 */
[----:B------:R-:W-:-:S04]  /*4b70*/  IMAD.WIDE R154, R6, 0x2, R154 ;  /* 0x00000002069a7825 */ /* 0x000fc800078e029a */
[----:B------:R-:W-:Y:S01]  /*4b80*/  VIADD R4, R4, 0xffffffe0 ;  /* 0xffffffe004047836 */ /* 0x000fe20000000000 */
[----:B--2---:R-:W-:Y:S06]  /*4b90*/  @P0 BRA `(.L_x_1) ;  /* 0xffffffd000cc0947 */ /* 0x004fec000383ffff */
[----:B------:R-:W-:Y:S02]  /*4ba0*/  F2FP.F16.F32.PACK_AB R155, R55, R119 ;  /* 0x00000077379b723e */ /* 0x000fe400000000ff */
[----:B------:R-:W-:Y:S02]  /*4bb0*/  F2FP.F16.F32.PACK_AB R154, R53, R117 ;  /* 0x00000075359a723e */ /* 0x000fe400000000ff */
[----:B------:R-:W-:Y:S02]  /*4bc0*/  F2FP.F16.F32.PACK_AB R55, R54, R118 ;  /* 0x000000763637723e */ /* 0x000fe400000000ff */
[----:B------:R-:W-:Y:S02]  /*4bd0*/  F2FP.F16.F32.PACK_AB R153, R87, R151 ;  /* 0x000000975799723e */ /* 0x000fe400000000ff */
[----:B------:R-:W-:Y:S02]  /*4be0*/  F2FP.F16.F32.PACK_AB R54, R52, R116 ;  /* 0x000000743436723e */ /* 0x000fe400000000ff */
[----:B------:R-:W-:-:S02]  /*4bf0*/  F2FP.F16.F32.PACK_AB R53, R86, R150 ;  /* 0x000000965635723e */ /* 0x000fc400000000ff */
        /* <DEDUP_REMOVED lines=46> */
[----:B-----5:R-:W-:Y:S02]  /*4ee0*/  F2FP.F16.F32.PACK_AB R23, R30, R94 ;  /* 0x0000005e1e17723e */ /* 0x020fe400000000ff */
        /* <DEDUP_REMOVED lines=10> */
[----:B------:R-:W-:-:S07]  /*4f90*/  F2FP.F16.F32.PACK_AB R12, R56, R120 ;  /* 0x00000078380c723e */ /* 0x000fce00000000ff */
.L_x_0:
[----:B------:R-:W0:Y:S01]  /*4fa0*/  S2R R8, SR_TID.X ;  /* 0x0000000000087919 */ /* 0x000e220000002100 */
[C---:B------:R-:W-:Y:S01]  /*4fb0*/  VIADD R6, R2.reuse, 0x3f ;  /* 0x0000003f02067836 */ /* 0x040fe20000000000 */
[----:B------:R-:W-:Y:S01]  /*4fc0*/  ULDC.64 UR4, c[0x0][0x228] ;  /* 0x00008a0000047ab9 */ /* 0x000fe20000000a00 */
[----:B------:R-:W-:Y:S01]  /*4fd0*/  VIADD R7, R2, 0x1 ;  /* 0x0000000102077836 */ /* 0x000fe20000000000 */
[----:B------:R-:W1:Y:S01]  /*4fe0*/  LDC R49, c[0x0][0x244] ;  /* 0x00009100ff317b82 */ /* 0x000e620000000800 */
[----:B------:R-:W-:Y:S01]  /*4ff0*/  ULDC.64 UR8, c[0x0][0x220] ;  /* 0x0000880000087ab9 */ /* 0x000fe20000000a00 */
[----:B------:R-:W-:Y:S01]  /*5000*/  ISETP.GE.AND P2, PT, R6, UR5, PT ;  /* 0x0000000506007c0c */ /* 0x000fe2000bf46270 */
[C---:B------:R-:W-:Y:S01]  /*5010*/  VIADD R6, R2.reuse, 0x3 ;  /* 0x0000000302067836 */ /* 0x040fe20000000000 */
[----:B------:R-:W-:Y:S01]  /*5020*/  ISETP.GE.AND P3, PT, R7, UR5, PT ;  /* 0x0000000507007c0c */ /* 0x000fe2000bf66270 */
[----:B------:R-:W-:Y:S01]  /*5030*/  VIADD R7, R2, 0x2 ;  /* 0x0000000202077836 */ /* 0x000fe20000000000 */
[----:B------:R-:W-:Y:S01]  /*5040*/  ISETP.GE.AND P0, PT, R0, UR4, PT ;  /* 0x0000000400007c0c */ /* 0x000fe2000bf06270 */
[----:B------:R-:W-:Y:S01]  /*5050*/  ULDC UR6, c[0x0][0x248] ;  /* 0x0000920000067ab9 */ /* 0x000fe20000000800 */
[----:B------:R-:W-:Y:S01]  /*5060*/  BAR.SYNC.DEFER_BLOCKING 0x0 ;  /* 0x0000000000007b1d */ /* 0x000fe20000010000 */
[----:B------:R-:W-:-:S02]  /*5070*/  ISETP.GE.AND P1, PT, R6, UR5, PT ;  /* 0x0000000506007c0c */ /* 0x000fc4000bf26270 */
[----:B------:R-:W-:Y:S02]  /*5080*/  ISETP.GE.AND P6, PT, R7, UR5, PT ;  /* 0x0000000507007c0c */ /* 0x000fe4000bfc6270 */
[----:B------:R-:W-:Y:S01]  /*5090*/  ISETP.LT.AND P0, PT, R2, UR5, !P0 ;  /* 0x0000000502007c0c */ /* 0x000fe2000c701270 */
[----:B------:R-:W-:Y:S01]  /*50a0*/  ULDC UR7, c[0x0][0x228] ;  /* 0x00008a0000077ab9 */ /* 0x000fe20000000800 */
[C---:B0-----:R-:W-:Y:S01]  /*50b0*/  IMAD.SHL.U32 R4, R8.reuse, 0x10, RZ ;  /* 0x0000001008047824 */ /* 0x041fe200078e00ff */
[C---:B------:R-:W-:Y:S01]  /*50c0*/  LOP3.LUT R48, R8.reuse, 0xff, RZ, 0xc0, !PT ;  /* 0x000000ff08307812 */ /* 0x040fe200078ec0ff */
[----:B------:R-:W-:-:S03]  /*50d0*/  IMAD.SHL.U32 R5, R8, 0x80, RZ ;  /* 0x0000008008057824 */ /* 0x000fc600078e00ff */
[----:B------:R-:W-:Y:S02]  /*50e0*/  LOP3.LUT R4, R4, 0xf0, RZ, 0xc0, !PT ;  /* 0x000000f004047812 */ /* 0x000fe400078ec0ff */
[----:B------:R-:W-:Y:S02]  /*50f0*/  LOP3.LUT R5, R5, 0x800, RZ, 0xc0, !PT ;  /* 0x0000080005057812 */ /* 0x000fe400078ec0ff */
[----:B------:R-:W-:Y:S02]  /*5100*/  LEA R48, R48, UR12, 0x4 ;  /* 0x0000000c30307c11 */ /* 0x000fe4000f8e20ff */
[----:B------:R-:W-:Y:S02]  /*5110*/  IADD3 R4, R5, UR12, R4 ;  /* 0x0000000c05047c10 */ /* 0x000fe4000fffe004 */
[----:B------:R-:W-:-:S05]  /*5120*/  LOP3.LUT R5, R8, 0xe0, RZ, 0xc0, !PT ;  /* 0x000000e008057812 */ /* 0x000fca00078ec0ff */
[----:B------:R-:W-:-:S05]  /*5130*/  IMAD R88, R5, 0x8, R4 ;  /* 0x0000000805587824 */ /* 0x000fca00078e0204 */
[----:B------:R-:W-:Y:S01]  /*5140*/  STSM.16.M88.4 [R88], R12 ;  /* 0x0000000c58007844 */ /* 0x000fe20000000200 */
[----:B------:R-:W-:Y:S06]  /*5150*/  BAR.SYNC.DEFER_BLOCKING 0x0 ;  /* 0x0000000000007b1d */ /* 0x000fec0000010000 */
[----:B------:R-:W-:Y:S02]  /*5160*/  LDS.128 R68, [R48] ;  /* 0x0000000030447984 */ /* 0x000fe40000000c00 */
[----:B------:R-:W-:Y:S06]  /*5170*/  BAR.SYNC.DEFER_BLOCKING 0x0 ;  /* 0x0000000000007b1d */ /* 0x000fec0000010000 */
[----:B------:R-:W-:Y:S02]  /*5180*/  STSM.16.M88.4 [R88], R16 ;  /* 0x0000001058007844 */ /* 0x000fe40000000200 */
[----:B------:R-:W-:Y:S06]  /*5190*/  BAR.SYNC.DEFER_BLOCKING 0x0 ;  /* 0x0000000000007b1d */ /* 0x000fec0000010000 */
[----:B------:R-:W0:Y:S02]  /*51a0*/  LDS.128 R64, [R48] ;  /* 0x0000000030407984 */ /* 0x000e240000000c00 */
[----:B------:R-:W-:Y:S06]  /*51b0*/  BAR.SYNC.DEFER_BLOCKING 0x0 ;  /* 0x0000000000007b1d */ /* 0x000fec0000010000 */
[----:B------:R-:W-:Y:S02]  /*51c0*/  STSM.16.M88.4 [R88], R20 ;  /* 0x0000001458007844 */ /* 0x000fe40000000200 */
[----:B------:R-:W-:Y:S06]  /*51d0*/  BAR.SYNC.DEFER_BLOCKING 0x0 ;  /* 0x0000000000007b1d */ /* 0x000fec0000010000 */
[----:B------:R-:W2:Y:S02]  /*51e0*/  LDS.128 R60, [R48] ;  /* 0x00000000303c7984 */ /* 0x000ea40000000c00 */
[----:B------:R-:W-:Y:S06]  /*51f0*/  BAR.SYNC.DEFER_BLOCKING 0x0 ;  /* 0x0000000000007b1d */ /* 0x000fec0000010000 */
[----:B------:R-:W-:Y:S02]  /*5200*/  STSM.16.M88.4 [R88], R32 ;  /* 0x0000002058007844 */ /* 0x000fe40000000200 */
[----:B------:R-:W-:Y:S06]  /*5210*/  BAR.SYNC.DEFER_BLOCKING 0x0 ;  /* 0x0000000000007b1d */ /* 0x000fec0000010000 */
[----:B------:R-:W3:Y:S02]  /*5220*/  LDS.128 R56, [R48] ;  /* 0x0000000030387984 */ /* 0x000ee40000000c00 */
[----:B------:R-:W-:Y:S06]  /*5230*/  BAR.SYNC.DEFER_BLOCKING 0x0 ;  /* 0x0000000000007b1d */ /* 0x000fec0000010000 */
[----:B------:R-:W-:Y:S02]  /*5240*/  STSM.16.M88.4 [R88], R36 ;  /* 0x0000002458007844 */ /* 0x000fe40000000200 */
[----:B------:R-:W-:Y:S06]  /*5250*/  BAR.SYNC.DEFER_BLOCKING 0x0 ;  /* 0x0000000000007b1d */ /* 0x000fec0000010000 */
[----:B------:R-:W4:Y:S02]  /*5260*/  LDS.128 R16, [R48] ;  /* 0x0000000030107984 */ /* 0x000f240000000c00 */
[----:B------:R-:W-:Y:S06]  /*5270*/  BAR.SYNC.DEFER_BLOCKING 0x0 ;  /* 0x0000000000007b1d */ /* 0x000fec0000010000 */
[----:B------:R5:W-:Y:S02]  /*5280*/  STSM.16.M88.4 [R88], R72 ;  /* 0x0000004858007844 */ /* 0x000be40000000200 */
[----:B------:R-:W-:Y:S01]  /*5290*/  BAR.SYNC.DEFER_BLOCKING 0x0 ;  /* 0x0000000000007b1d */ /* 0x000fe20000010000 */
[----:B-----5:R-:W-:-:S05]  /*52a0*/  IMAD R73, R2, UR6, RZ ;  /* 0x0000000602497c24 */ /* 0x020fca000f8e02ff */
[----:B------:R-:W5:Y:S02]  /*52b0*/  LDS.128 R12, [R48] ;  /* 0x00000000300c7984 */ /* 0x000f640000000c00 */
[----:B------:R-:W-:Y:S06]  /*52c0*/  BAR.SYNC.DEFER_BLOCKING 0x0 ;  /* 0x0000000000007b1d */ /* 0x000fec0000010000 */
[----:B------:R-:W-:Y:S02]  /*52d0*/  STSM.16.M88.4 [R88], R100 ;  /* 0x0000006458007844 */ /* 0x000fe40000000200 */
[----:B------:R-:W-:Y:S06]  /*52e0*/  BAR.SYNC.DEFER_BLOCKING 0x0 ;  /* 0x0000000000007b1d */ /* 0x000fec0000010000 */
        /* <DEDUP_REMOVED lines=8> */
[----:B------:R-:W-:Y:S02]  /*5370*/  LDS.128 R20, [R48] ;  /* 0x0000000030147984 */ /* 0x000fe40000000c00 */
[----:B------:R-:W-:Y:S06]  /*5380*/  BAR.SYNC.DEFER_BLOCKING 0x0 ;  /* 0x0000000000007b1d */ /* 0x000fec0000010000 */
[----:B------:R1:W-:Y:S02]  /*5390*/  STSM.16.M88.4 [R88], R76 ;  /* 0x0000004c58007844 */ /* 0x0003e40000000200 */
[----:B------:R-:W-:Y:S01]  /*53a0*/  BAR.SYNC.DEFER_BLOCKING 0x0 ;  /* 0x0000000000007b1d */ /* 0x000fe20000010000 */
[----:B-1----:R-:W-:Y:S01]  /*53b0*/  VIADD R79, R73, UR6 ;  /* 0x00000006494f7c36 */ /* 0x002fe20008000000 */
[----:B0-----:R-:W-:-:S04]  /*53c0*/  PRMT R78, R64, 0x7632, R78 ;  /* 0x00007632404e7816 */ /* 0x001fc8000000004e */
[----:B------:R-:W0:Y:S02]  /*53d0*/  LDS.128 R24, [R48] ;  /* 0x0000000030187984 */ /* 0x000e240000000c00 */
[----:B------:R-:W-:Y:S06]  /*53e0*/  BAR.SYNC.DEFER_BLOCKING 0x0 ;  /* 0x0000000000007b1d */ /* 0x000fec0000010000 */
[----:B------:R1:W-:Y:S02]  /*53f0*/  STSM.16.M88.4 [R88], R44 ;  /* 0x0000002c58007844 */ /* 0x0003e40000000200 */
[----:B------:R-:W-:Y:S01]  /*5400*/  BAR.SYNC.DEFER_BLOCKING 0x0 ;  /* 0x0000000000007b1d */ /* 0x000fe20000010000 */
[----:B-1----:R-:W-:-:S04]  /*5410*/  IMAD R44, R0, R49, RZ ;  /* 0x00000031002c7224 */ /* 0x002fc800078e02ff */
[----:B------:R-:W-:Y:S01]  /*5420*/  IMAD R49, R49, 0x100, R44 ;  /* 0x0000010031317824 */ /* 0x000fe200078e022c */
[----:B------:R-:W-:-:S04]  /*5430*/  LEA R50, P4, R44, UR8, 0x1 ;  /* 0x000000082c327c11 */ /* 0x000fc8000f8808ff */
[----:B------:R-:W-:Y:S02]  /*5440*/  LEA.HI.X.SX32 R51, R44, UR9, 0x1, P4 ;  /* 0x000000092c337c11 */ /* 0x000fe4000a0f0eff */
[----:B------:R-:W-:Y:S01]  /*5450*/  ISETP.GE.AND P4, PT, R2, UR5, PT ;  /* 0x0000000502007c0c */ /* 0x000fe2000bf86270 */
[----:B------:R-:W1:Y:S01]  /*5460*/  LDS.128 R28, [R48] ;  /* 0x00000000301c7984 */ /* 0x000e620000000c00 */
[----:B------:R-:W-:Y:S01]  /*5470*/  IMAD.WIDE R74, R79, 0x2, R50 ;  /* 0x000000024f4a7825 */ /* 0x000fe200078e0232 */
[----:B------:R-:W-:Y:S01]  /*5480*/  BAR.SYNC.DEFER_BLOCKING 0x0 ;  /* 0x0000000000007b1d */ /* 0x000fe20000010000 */
[----:B------:R-:W-:-:S05]  /*5490*/  ISETP.LT.AND P4, PT, R3, UR4, !P4 ;  /* 0x0000000403007c0c */ /* 0x000fca000e781270 */
[----:B------:R-:W-:Y:S02]  /*54a0*/  STSM.16.M88.4 [R88], R80 ;  /* 0x0000005058007844 */ /* 0x000fe40000000200 */
[----:B------:R-:W-:Y:S06]  /*54b0*/  BAR.SYNC.DEFER_BLOCKING 0x0 ;  /* 0x0000000000007b1d */ /* 0x000fec0000010000 */
[----:B------:R-:W1:Y:S02]  /*54c0*/  LDS.128 R32, [R48] ;  /* 0x0000000030207984 */ /* 0x000e640000000c00 */
[----:B------:R-:W-:Y:S06]  /*54d0*/  BAR.SYNC.DEFER_BLOCKING 0x0 ;  /* 0x0000000000007b1d */ /* 0x000fec0000010000 */
        /* <DEDUP_REMOVED lines=8> */
[----:B------:R2:W-:Y:S02]  /*5560*/  STSM.16.M88.4 [R88], R52 ;  /* 0x0000003458007844 */ /* 0x0005e40000000200 */
[----:B------:R-:W-:Y:S01]  /*5570*/  BAR.SYNC.DEFER_BLOCKING 0x0 ;  /* 0x0000000000007b1d */ /* 0x000fe20000010000 */
[----:B--2---:R-:W-:Y:S01]  /*5580*/  LEA R52, P5, R49, UR8, 0x1 ;  /* 0x0000000831347c11 */ /* 0x004fe2000f8a08ff */
[----:B------:R-:W-:-:S04]  /*5590*/  IMAD.WIDE R54, R73, 0x2, R50 ;  /* 0x0000000249367825 */ /* 0x000fc800078e0232 */
[----:B------:R-:W-:Y:S01]  /*55a0*/  ULDC UR8, c[0x0][0x228] ;  /* 0x00008a0000087ab9 */ /* 0x000fe20000000800 */
[----:B------:R-:W-:Y:S01]  /*55b0*/  LEA.HI.X.SX32 R53, R49, UR9, 0x1, P5 ;  /* 0x0000000931357c11 */ /* 0x000fe2000a8f0eff */
[----:B------:R-:W-:Y:S01]  /*55c0*/  VIADD R49, R2, 0x4 ;  /* 0x0000000402317836 */ /* 0x000fe20000000000 */
[----:B------:R-:W-:Y:S01]  /*55d0*/  ISETP.LT.AND P5, PT, R0, UR4, !P3 ;  /* 0x0000000400007c0c */ /* 0x000fe2000dfa1270 */
[----:B------:R-:W-:Y:S01]  /*55e0*/  ULDC UR9, c[0x0][0x228] ;  /* 0x00008a0000097ab9 */ /* 0x000fe20000000800 */
[----:B------:R-:W-:Y:S01]  /*55f0*/  ISETP.LT.AND P3, PT, R3, UR4, !P3 ;  /* 0x0000000403007c0c */ /* 0x000fe2000df61270 */
[--C-:B------:R-:W-:Y:S01]  /*5600*/  IMAD.WIDE R72, R73, 0x2, R52.reuse ;  /* 0x0000000249487825 */ /* 0x100fe200078e0234 */
[----:B------:R-:W-:Y:S03]  /*5610*/  LDS.128 R44, [R48] ;  /* 0x00000000302c7984 */ /* 0x000fe60000000c00 */
[C---:B------:R-:W-:Y:S01]  /*5620*/  IMAD.WIDE R76, R79.reuse, 0x2, R52 ;  /* 0x000000024f4c7825 */ /* 0x040fe200078e0234 */
[----:B------:R-:W-:Y:S03]  /*5630*/  BAR.SYNC.DEFER_BLOCKING 0x0 ;  /* 0x0000000000007b1d */ /* 0x000fe60000010000 */
[----:B------:R-:W-:-:S04]  /*5640*/  VIADD R79, R79, UR6 ;  /* 0x000000064f4f7c36 */ /* 0x000fc80008000000 */
[----:B------:R-:W-:Y:S01]  /*5650*/  VIADD R81, R79, UR6 ;  /* 0x000000064f517c36 */ /* 0x000fe20008000000 */
[----:B------:R-:W-:Y:S01]  /*5660*/  STSM.16.M88.4 [R88], R152 ;  /* 0x0000009858007844 */ /* 0x000fe20000000200 */
[----:B------:R-:W-:Y:S06]  /*5670*/  BAR.SYNC.DEFER_BLOCKING 0x0 ;  /* 0x0000000000007b1d */ /* 0x000fec0000010000 */
[----:B------:R2:W-:Y:S01]  /*5680*/  @P0 STG.E.U16 desc[UR14][R54.64], R68 ;  /* 0x0000004436000986 */ /* 0x0005e2000c10150e */
[----:B------:R-:W-:Y:S01]  /*5690*/  ISETP.GE.AND P0, PT, R49, UR5, PT ;  /* 0x0000000531007c0c */ /* 0x000fe2000bf06270 */
[----:B------:R-:W-:Y:S01]  /*56a0*/  VIADD R49, R2, 0x6 ;  /* 0x0000000602317836 */ /* 0x000fe20000000000 */
[----:B--2---:R-:W-:Y:S01]  /*56b0*/  PRMT R55, R68, 0x7632, R55 ;  /* 0x0000763244377816 */ /* 0x004fe20000000037 */
[----:B------:R-:W-:-:S04]  /*56c0*/  VIADD R68, R2, 0x5 ;  /* 0x0000000502447836 */ /* 0x000fc80000000000 */
[----:B------:R2:W-:Y:S01]  /*56d0*/  @P4 STG.E.U16 desc[UR14][R72.64], R55 ;  /* 0x0000003748004986 */ /* 0x0005e2000c10150e */
[C---:B------:R-:W-:Y:S02]  /*56e0*/  ISETP.LT.AND P4, PT, R0.reuse, UR4, !P6 ;  /* 0x0000000400007c0c */ /* 0x040fe4000f781270 */
[C---:B------:R-:W-:Y:S01]  /*56f0*/  ISETP.LT.AND P6, PT, R3.reuse, UR4, !P6 ;  /* 0x0000000403007c0c */ /* 0x040fe2000f7c1270 */
[----:B------:R-:W-:Y:S01]  /*5700*/  @P5 STG.E.U16 desc[UR14][R74.64], R64 ;  /* 0x000000404a005986 */ /* 0x000fe2000c10150e */
[----:B------:R-:W-:Y:S02]  /*5710*/  ISETP.LT.AND P5, PT, R0, UR4, !P1 ;  /* 0x0000000400007c0c */ /* 0x000fe4000cfa1270 */
[----:B------:R-:W-:Y:S01]  /*5720*/  ISETP.LT.AND P1, PT, R3, UR4, !P1 ;  /* 0x0000000403007c0c */ /* 0x000fe2000cf21270 */
[----:B------:R3:W-:Y:S01]  /*5730*/  @P3 STG.E.U16 desc[UR14][R76.64], R78 ;  /* 0x0000004e4c003986 */ /* 0x0007e2000c10150e */
[----:B------:R-:W-:Y:S01]  /*5740*/  ISETP.GE.AND P3, PT, R68, UR5, PT ;  /* 0x0000000544007c0c */ /* 0x000fe2000bf66270 */
[----:B--2---:R-:W-:-:S04]  /*5750*/  IMAD.WIDE R54, R79, 0x2, R50 ;  /* 0x000000024f367825 */ /* 0x004fc800078e0232 */
[----:B------:R-:W-:Y:S01]  /*5760*/  IMAD.WIDE R72, R79, 0x2, R52 ;  /* 0x000000024f487825 */ /* 0x000fe200078e0234 */
[----:B------:R-:W-:Y:S01]  /*5770*/  PRMT R79, R69, 0x7632, R79 ;  /* 0x00007632454f7816 */ /* 0x000fe2000000004f */
[----:B------:R2:W-:Y:S01]  /*5780*/  @P4 STG.E.U16 desc[UR14][R54.64], R69 ;  /* 0x0000004536004986 */ /* 0x0005e2000c10150e */
[----:B------:R-:W-:Y:S01]  /*5790*/  ISETP.GE.AND P4, PT, R49, UR5, PT ;  /* 0x0000000531007c0c */ /* 0x000fe2000bf86270 */
[----:B---3--:R-:W-:Y:S01]  /*57a0*/  VIADD R77, R81, UR6 ;  /* 0x00000006514d7c36 */ /* 0x008fe20008000000 */
[----:B------:R-:W-:Y:S01]  /*57b0*/  PRMT R76, R65, 0x7632, R76 ;  /* 0x00007632414c7816 */ /* 0x000fe2000000004c */
[----:B------:R3:W-:Y:S01]  /*57c0*/  @P6 STG.E.U16 desc[UR14][R72.64], R79 ;  /* 0x0000004f48006986 */ /* 0x0007e2000c10150e */
[----:B------:R-:W-:Y:S01]  /*57d0*/  ISETP.LT.AND P6, PT, R0, UR4, !P0 ;  /* 0x0000000400007c0c */ /* 0x000fe2000c7c1270 */
[----:B------:R-:W-:Y:S01]  /*57e0*/  IMAD.WIDE R74, R81, 0x2, R50 ;  /* 0x00000002514a7825 */ /* 0x000fe200078e0232 */
[----:B------:R-:W-:Y:S02]  /*57f0*/  ISETP.LT.AND P0, PT, R3, UR4, !P0 ;  /* 0x0000000403007c0c */ /* 0x000fe4000c701270 */
[----:B------:R-:W-:Y:S01]  /*5800*/  PRMT R78, R70, 0x7632, R78 ;  /* 0x00007632464e7816 */ /* 0x000fe2000000004e */
[----:B------:R-:W-:Y:S01]  /*5810*/  VIADD R64, R2, 0x7 ;  /* 0x0000000702407836 */ /* 0x000fe20000000000 */
[----:B------:R4:W-:Y:S01]  /*5820*/  @P5 STG.E.U16 desc[UR14][R74.64], R65 ;  /* 0x000000414a005986 */ /* 0x0009e2000c10150e */
[----:B--2---:R-:W-:-:S03]  /*5830*/  IMAD.WIDE R54, R81, 0x2, R52 ;  /* 0x0000000251367825 */ /* 0x004fc600078e0234 */
[----:B------:R-:W-:Y:S01]  /*5840*/  ISETP.GE.AND P5, PT, R64, UR5, PT ;  /* 0x0000000540007c0c */ /* 0x000fe2000bfa6270 */
[C---:B------:R-:W-:Y:S01]  /*5850*/  IMAD.WIDE R68, R77.reuse, 0x2, R50 ;  /* 0x000000024d447825 */ /* 0x040fe200078e0232 */
[----:B------:R2:W-:Y:S03]  /*5860*/  @P1 STG.E.U16 desc[UR14][R54.64], R76 ;  /* 0x0000004c36001986 */ /* 0x0005e6000c10150e */
[C---:B---3--:R-:W-:Y:S01]  /*5870*/  IMAD.WIDE R72, R77.reuse, 0x2, R52 ;  /* 0x000000024d487825 */ /* 0x048fe200078e0234 */
[----:B------:R3:W-:Y:S01]  /*5880*/  @P6 STG.E.U16 desc[UR14][R68.64], R70 ;  /* 0x0000004644006986 */ /* 0x0007e2000c10150e */
[C---:B------:R-:W-:Y:S02]  /*5890*/  ISETP.LT.AND P6, PT, R0.reuse, UR4, !P4 ;  /* 0x0000000400007c0c */ /* 0x040fe4000e7c1270 */
[----:B----4-:R-:W-:Y:S01]  /*58a0*/  VIADD R65, R77, UR6 ;  /* 0x000000064d417c36 */ /* 0x010fe20008000000 */
[----:B------:R4:W-:Y:S01]  /*58b0*/  @P0 STG.E.U16 desc[UR14][R72.64], R78 ;  /* 0x0000004e48000986 */ /* 0x0009e2000c10150e */
[----:B------:R-:W-:Y:S01]  /*58c0*/  ISETP.LT.AND P0, PT, R0, UR4, !P3 ;  /* 0x0000000400007c0c */ /* 0x000fe2000df01270 */
[----:B------:R-:W-:Y:S01]  /*58d0*/  VIADD R49, R2, 0x8 ;  /* 0x0000000802317836 */ /* 0x000fe20000000000 */
[----:B------:R-:W-:Y:S01]  /*58e0*/  ISETP.LT.AND P3, PT, R3, UR4, !P3 ;  /* 0x0000000403007c0c */ /* 0x000fe2000df61270 */
[C---:B------:R-:W-:Y:S01]  /*58f0*/  VIADD R75, R65.reuse, UR6 ;  /* 0x00000006414b7c36 */ /* 0x040fe20008000000 */
[----:B------:R-:W-:Y:S01]  /*5900*/  PRMT R74, R66, 0x7632, R74 ;  /* 0x00007632424a7816 */ /* 0x000fe2000000004a */
[----:B--2---:R-:W-:Y:S01]  /*5910*/  IMAD.WIDE R54, R65, 0x2, R50 ;  /* 0x0000000241367825 */ /* 0x004fe200078e0232 */
[----:B------:R-:W-:-:S02]  /*5920*/  ISETP.GE.AND P1, PT, R49, UR5, PT ;  /* 0x0000000531007c0c */ /* 0x000fc4000bf26270 */
[----:B------:R-:W-:Y:S01]  /*5930*/  ISETP.LT.AND P4, PT, R3, UR4, !P4 ;  /* 0x0000000403007c0c */ /* 0x000fe2000e781270 */
[----:B------:R-:W-:Y:S01]  /*5940*/  IMAD.WIDE R64, R65, 0x2, R52 ;  /* 0x0000000241407825 */ /* 0x000fe200078e0234 */
[----:B------:R-:W-:-:S03]  /*5950*/  PRMT R76, R71, 0x7632, R76 ;  /* 0x00007632474c7816 */ /* 0x000fc6000000004c */
[C---:B---3--:R-:W-:Y:S01]  /*5960*/  IMAD.WIDE R68, R75.reuse, 0x2, R50 ;  /* 0x000000024b447825 */ /* 0x048fe200078e0232 */
[----:B------:R2:W-:Y:S03]  /*5970*/  @P0 STG.E.U16 desc[UR14][R54.64], R66 ;  /* 0x0000004236000986 */ /* 0x0005e6000c10150e */
[----:B----4-:R-:W-:Y:S01]  /*5980*/  IMAD.WIDE R72, R75, 0x2, R52 ;  /* 0x000000024b487825 */ /* 0x010fe200078e0234 */
[----:B------:R3:W-:Y:S01]  /*5990*/  @P3 STG.E.U16 desc[UR14][R64.64], R74 ;  /* 0x0000004a40003986 */ /* 0x0007e2000c10150e */
[C---:B------:R-:W-:Y:S02]  /*59a0*/  ISETP.LT.AND P3, PT, R0.reuse, UR4, !P5 ;  /* 0x0000000400007c0c */ /* 0x040fe4000ef61270 */
[----:B------:R-:W-:Y:S01]  /*59b0*/  ISETP.LT.AND P5, PT, R3, UR4, !P5 ;  /* 0x0000000403007c0c */ /* 0x000fe2000efa1270 */
[----:B------:R4:W-:Y:S01]  /*59c0*/  @P6 STG.E.U16 desc[UR14][R68.64], R71 ;  /* 0x0000004744006986 */ /* 0x0009e2000c10150e */
[----:B------:R-:W-:Y:S01]  /*59d0*/  VIADD R75, R75, UR6 ;  /* 0x000000064b4b7c36 */ /* 0x000fe20008000000 */
[----:B------:R-:W-:Y:S01]  /*59e0*/  ISETP.LT.AND P6, PT, R0, UR4, !P1 ;  /* 0x0000000400007c0c */ /* 0x000fe2000cfc1270 */
[C---:B------:R-:W-:Y:S01]  /*59f0*/  VIADD R49, R2.reuse, 0x9 ;  /* 0x0000000902317836 */ /* 0x040fe20000000000 */
[----:B------:R-:W-:Y:S01]  /*5a00*/  ISETP.LT.AND P1, PT, R3, UR4, !P1 ;  /* 0x0000000403007c0c */ /* 0x000fe2000cf21270 */
[----:B------:R-:W-:Y:S01]  /*5a10*/  VIADD R77, R75, UR6 ;  /* 0x000000064b4d7c36 */ /* 0x000fe20008000000 */
[----:B--2---:R-:W-:Y:S01]  /*5a20*/  PRMT R66, R67, 0x7632, R66 ;  /* 0x0000763243427816 */ /* 0x004fe20000000042 */
[----:B------:R-:W-:Y:S01]  /*5a30*/  VIADD R70, R2, 0xa ;  /* 0x0000000a02467836 */ /* 0x000fe20000000000 */
[----:B------:R-:W-:Y:S01]  /*5a40*/  ISETP.GE.AND P0, PT, R49, UR5, PT ;  /* 0x0000000531007c0c */ /* 0x000fe2000bf06270 */
[C---:B------:R-:W-:Y:S01]  /*5a50*/  IMAD.WIDE R54, R75.reuse, 0x2, R50 ;  /* 0x000000024b367825 */ /* 0x040fe200078e0232 */
[----:B------:R-:W-:Y:S02]  /*5a60*/  @P4 STG.E.U16 desc[UR14][R72.64], R76 ;  /* 0x0000004c48004986 */ /* 0x000fe4000c10150e */
[----:B------:R-:W-:Y:S01]  /*5a70*/  ISETP.GE.AND P4, PT, R70, UR5, PT ;  /* 0x0000000546007c0c */ /* 0x000fe2000bf86270 */
[----:B---3--:R-:W-:Y:S01]  /*5a80*/  IMAD.WIDE R64, R75, 0x2, R52 ;  /* 0x000000024b407825 */ /* 0x008fe200078e0234 */
[----:B------:R2:W-:Y:S03]  /*5a90*/  @P3 STG.E.U16 desc[UR14][R54.64], R67 ;  /* 0x0000004336003986 */ /* 0x0005e6000c10150e */
[----:B----4-:R-:W-:Y:S01]  /*5aa0*/  IMAD.WIDE R68, R77, 0x2, R50 ;  /* 0x000000024d447825 */ /* 0x010fe200078e0232 */
[----:B------:R-:W-:Y:S01]  /*5ab0*/  @P5 STG.E.U16 desc[UR14][R64.64], R66 ;  /* 0x0000004240005986 */ /* 0x000fe2000c10150e */
[----:B------:R-:W-:-:S02]  /*5ac0*/  ISETP.LT.AND P5, PT, R0, UR4, !P0 ;  /* 0x0000000400007c0c */ /* 0x000fc4000c7a1270 */
[----:B------:R-:W-:Y:S01]  /*5ad0*/  IMAD.WIDE R70, R77, 0x2, R52 ;  /* 0x000000024d467825 */ /* 0x000fe200078e0234 */
[----:B------:R3:W-:Y:S01]  /*5ae0*/  @P6 STG.E.U16 desc[UR14][R68.64], R60 ;  /* 0x0000003c44006986 */ /* 0x0007e2000c10150e */
[----:B------:R-:W-:Y:S02]  /*5af0*/  ISETP.LT.AND P0, PT, R3, UR4, !P0 ;  /* 0x0000000403007c0c */ /* 0x000fe4000c701270 */
[----:B------:R-:W-:Y:S01]  /*5b00*/  VIADD R77, R77, UR6 ;  /* 0x000000064d4d7c36 */ /* 0x000fe20008000000 */
[----:B--2---:R-:W-:Y:S01]  /*5b10*/  PRMT R55, R60, 0x7632, R55 ;  /* 0x000076323c377816 */ /* 0x004fe20000000037 */
[----:B------:R-:W-:Y:S01]  /*5b20*/  VIADD R49, R2, 0xb ;  /* 0x0000000b02317836 */ /* 0x000fe20000000000 */
[----:B------:R-:W-:Y:S01]  /*5b30*/  ISETP.LT.AND P6, PT, R0, UR4, !P4 ;  /* 0x0000000400007c0c */ /* 0x000fe2000e7c1270 */
[----:B------:R-:W-:Y:S01]  /*5b40*/  VIADD R73, R77, UR6 ;  /* 0x000000064d497c36 */ /* 0x000fe20008000000 */
[----:B------:R-:W-:Y:S01]  /*5b50*/  ISETP.LT.AND P4, PT, R3, UR4, !P4 ;  /* 0x0000000403007c0c */ /* 0x000fe2000e781270 */
[----:B------:R2:W-:Y:S01]  /*5b60*/  @P1 STG.E.U16 desc[UR14][R70.64], R55 ;  /* 0x0000003746001986 */ /* 0x0005e2000c10150e */
[----:B------:R-:W-:Y:S01]  /*5b70*/  ISETP.GE.AND P3, PT, R49, UR5, PT ;  /* 0x0000000531007c0c */ /* 0x000fe2000bf66270 */
[----:B------:R-:W-:Y:S01]  /*5b80*/  VIADD R49, R2, 0xc ;  /* 0x0000000c02317836 */ /* 0x000fe20000000000 */
[----:B---3--:R-:W-:Y:S01]  /*5b90*/  PRMT R60, R56, 0x7632, R60 ;  /* 0x00007632383c7816 */ /* 0x008fe2000000003c */
[----:B------:R-:W-:-:S03]  /*5ba0*/  IMAD.WIDE R64, R77, 0x2, R52 ;  /* 0x000000024d407825 */ /* 0x000fc600078e0234 */
[----:B------:R-:W-:Y:S01]  /*5bb0*/  ISETP.GE.AND P1, PT, R49, UR5, PT ;  /* 0x0000000531007c0c */ /* 0x000fe2000bf26270 */
[----:B------:R-:W-:-:S04]  /*5bc0*/  IMAD.WIDE R66, R73, 0x2, R50 ;  /* 0x0000000249427825 */ /* 0x000fc800078e0232 */
[----:B--2---:R-:W-:-:S04]  /*5bd0*/  IMAD.WIDE R54, R77, 0x2, R50 ;  /* 0x000000024d367825 */ /* 0x004fc800078e0232 */
[----:B------:R-:W-:Y:S01]  /*5be0*/  VIADD R75, R73, UR6 ;  /* 0x00000006494b7c36 */ /* 0x000fe20008000000 */
[----:B------:R2:W-:Y:S01]  /*5bf0*/  @P5 STG.E.U16 desc[UR14][R54.64], R56 ;  /* 0x0000003836005986 */ /* 0x0005e2000c10150e */
[----:B------:R-:W-:Y:S02]  /*5c00*/  VIADD R49, R2, 0xd ;  /* 0x0000000d02317836 */ /* 0x000fe40000000000 */
[--C-:B------:R-:W-:Y:S01]  /*5c10*/  IMAD.WIDE R70, R75, 0x2, R52.reuse ;  /* 0x000000024b467825 */ /* 0x100fe200078e0234 */
[----:B------:R3:W-:Y:S01]  /*5c20*/  @P0 STG.E.U16 desc[UR14][R64.64], R60 ;  /* 0x0000003c40000986 */ /* 0x0007e2000c10150e */
[C---:B------:R-:W-:Y:S02]  /*5c30*/  ISETP.LT.AND P0, PT, R0.reuse, UR4, !P1 ;  /* 0x0000000400007c0c */ /* 0x040fe4000cf01270 */
[----:B------:R-:W-:Y:S01]  /*5c40*/  IMAD.WIDE R68, R73, 0x2, R52 ;  /* 0x0000000249447825 */ /* 0x000fe200078e0234 */
[----:B------:R4:W-:Y:S01]  /*5c50*/  @P6 STG.E.U16 desc[UR14][R66.64], R61 ;  /* 0x0000003d42006986 */ /* 0x0009e2000c10150e */
[----:B------:R-:W-:-:S02]  /*5c60*/  ISETP.LT.AND P6, PT, R0, UR4, !P3 ;  /* 0x0000000400007c0c */ /* 0x000fc4000dfc1270 */
[----:B------:R-:W-:Y:S01]  /*5c70*/  ISETP.LT.AND P3, PT, R3, UR4, !P3 ;  /* 0x0000000403007c0c */ /* 0x000fe2000df61270 */
[----:B--2---:R-:W-:Y:S01]  /*5c80*/  IMAD.WIDE R54, R75, 0x2, R50 ;  /* 0x000000024b367825 */ /* 0x004fe200078e0232 */
[----:B------:R-:W-:Y:S02]  /*5c90*/  ISETP.LT.AND P1, PT, R3, UR4, !P1 ;  /* 0x0000000403007c0c */ /* 0x000fe4000cf21270 */
[----:B------:R-:W-:Y:S01]  /*5ca0*/  PRMT R56, R57, 0x7632, R56 ;  /* 0x0000763239387816 */ /* 0x000fe20000000038 */
[----:B------:R-:W-:Y:S01]  /*5cb0*/  VIADD R75, R75, UR6 ;  /* 0x000000064b4b7c36 */ /* 0x000fe20008000000 */
[----:B---3--:R-:W-:Y:S02]  /*5cc0*/  PRMT R65, R61, 0x7632, R65 ;  /* 0x000076323d417816 */ /* 0x008fe40000000041 */
[----:B------:R-:W-:Y:S01]  /*5cd0*/  ISETP.GE.AND P5, PT, R49, UR5, PT ;  /* 0x0000000531007c0c */ /* 0x000fe2000bfa6270 */
[----:B----4-:R-:W-:Y:S01]  /*5ce0*/  IMAD.WIDE R60, R75, 0x2, R50 ;  /* 0x000000024b3c7825 */ /* 0x010fe200078e0232 */
[----:B------:R-:W-:Y:S01]  /*5cf0*/  PRMT R66, R58, 0x7632, R66 ;  /* 0x000076323a427816 */ /* 0x000fe20000000042 */
[----:B------:R2:W-:Y:S02]  /*5d00*/  @P4 STG.E.U16 desc[UR14][R68.64], R65 ;  /* 0x0000004144004986 */ /* 0x0005e4000c10150e */
[----:B------:R-:W-:-:S02]  /*5d10*/  VIADD R49, R2, 0xe ;  /* 0x0000000e02317836 */ /* 0x000fc40000000000 */
[----:B------:R3:W-:Y:S01]  /*5d20*/  @P6 STG.E.U16 desc[UR14][R54.64], R57 ;  /* 0x0000003936006986 */ /* 0x0007e2000c10150e */
[----:B------:R-:W-:Y:S01]  /*5d30*/  ISETP.LT.AND P6, PT, R0, UR4, !P5 ;  /* 0x0000000400007c0c */ /* 0x000fe2000efc1270 */
[----:B------:R-:W-:Y:S01]  /*5d40*/  VIADD R67, R75, UR6 ;  /* 0x000000064b437c36 */ /* 0x000fe20008000000 */
[----:B------:R-:W-:Y:S01]  /*5d50*/  ISETP.LT.AND P5, PT, R3, UR4, !P5 ;  /* 0x0000000403007c0c */ /* 0x000fe2000efa1270 */
[----:B------:R4:W-:Y:S01]  /*5d60*/  @P3 STG.E.U16 desc[UR14][R70.64], R56 ;  /* 0x0000003846003986 */ /* 0x0009e2000c10150e */
[----:B------:R-:W-:Y:S01]  /*5d70*/  ISETP.GE.AND P4, PT, R49, UR5, PT ;  /* 0x0000000531007c0c */ /* 0x000fe2000bf86270 */
[----:B------:R-:W-:Y:S02]  /*5d80*/  VIADD R49, R2, 0xf ;  /* 0x0000000f02317836 */ /* 0x000fe40000000000 */
[----:B------:R5:W-:Y:S01]  /*5d90*/  @P0 STG.E.U16 desc[UR14][R60.64], R62 ;  /* 0x0000003e3c000986 */ /* 0x000be2000c10150e */
[----:B--2---:R-:W-:Y:S02]  /*5da0*/  IMAD.WIDE R64, R67, 0x2, R52 ;  /* 0x0000000243407825 */ /* 0x004fe400078e0234 */
[----:B------:R-:W-:-:S02]  /*5db0*/  ISETP.GE.AND P3, PT, R49, UR5, PT ;  /* 0x0000000531007c0c */ /* 0x000fc4000bf66270 */
[----:B---3--:R-:W-:-:S04]  /*5dc0*/  IMAD.WIDE R54, R75, 0x2, R52 ;  /* 0x000000024b367825 */ /* 0x008fc800078e0234 */
[----:B----4-:R-:W-:Y:S01]  /*5dd0*/  IMAD.WIDE R56, R67, 0x2, R50 ;  /* 0x0000000243387825 */ /* 0x010fe200078e0232 */
[----:B-----5:R-:W-:-:S03]  /*5de0*/  PRMT R61, R62, 0x7632, R61 ;  /* 0x000076323e3d7816 */ /* 0x020fc6000000003d */
[----:B------:R-:W-:Y:S02]  /*5df0*/  VIADD R67, R67, UR6 ;  /* 0x0000000643437c36 */ /* 0x000fe40008000000 */
[----:B------:R-:W-:Y:S01]  /*5e00*/  VIADD R49, R2, 0x10 ;  /* 0x0000001002317836 */ /* 0x000fe20000000000 */
[----:B------:R2:W-:Y:S01]  /*5e10*/  @P1 STG.E.U16 desc[UR14][R54.64], R61 ;  /* 0x0000003d36001986 */ /* 0x0005e2000c10150e */
[----:B------:R-:W-:Y:S01]  /*5e20*/  ISETP.LT.AND P1, PT, R0, UR4, !P4 ;  /* 0x0000000400007c0c */ /* 0x000fe2000e721270 */
[C---:B------:R-:W-:Y:S01]  /*5e30*/  VIADD R62, R2.reuse, 0x11 ;  /* 0x00000011023e7836 */ /* 0x040fe20000000000 */
[----:B------:R-:W-:Y:S01]  /*5e40*/  ISETP.LT.AND P4, PT, R3, UR4, !P4 ;  /* 0x0000000403007c0c */ /* 0x000fe2000e781270 */
[----:B------:R3:W-:Y:S01]  /*5e50*/  @P6 STG.E.U16 desc[UR14][R56.64], R58 ;  /* 0x0000003a38006986 */ /* 0x0007e2000c10150e */
[----:B------:R-:W-:Y:S01]  /*5e60*/  ISETP.GE.AND P0, PT, R49, UR5, PT ;  /* 0x0000000531007c0c */ /* 0x000fe2000bf06270 */
[----:B------:R-:W-:Y:S01]  /*5e70*/  VIADD R49, R2, 0x12 ;  /* 0x0000001202317836 */ /* 0x000fe20000000000 */
[----:B------:R-:W-:Y:S01]  /*5e80*/  ISETP.GE.AND P6, PT, R62, UR5, PT ;  /* 0x000000053e007c0c */ /* 0x000fe2000bfc6270 */
[----:B------:R4:W-:Y:S01]  /*5e90*/  @P5 STG.E.U16 desc[UR14][R64.64], R66 ;  /* 0x0000004240005986 */ /* 0x0009e2000c10150e */
[----:B------:R-:W-:Y:S01]  /*5ea0*/  ISETP.LT.AND P5, PT, R0, UR4, !P3 ;  /* 0x0000000400007c0c */ /* 0x000fe2000dfa1270 */
[----:B------:R-:W-:Y:S01]  /*5eb0*/  VIADD R62, R2, 0x14 ;  /* 0x00000014023e7836 */ /* 0x000fe20000000000 */
[----:B------:R-:W-:Y:S01]  /*5ec0*/  ISETP.LT.AND P3, PT, R3, UR4, !P3 ;  /* 0x0000000403007c0c */ /* 0x000fe2000df61270 */
[----:B--2---:R-:W-:Y:S01]  /*5ed0*/  IMAD.WIDE R60, R67, 0x2, R50 ;  /* 0x00000002433c7825 */ /* 0x004fe200078e0232 */
[----:B---3--:R-:W-:-:S03]  /*5ee0*/  PRMT R57, R63, 0x7632, R57 ;  /* 0x000076323f397816 */ /* 0x008fc60000000039 */
[--C-:B------:R-:W-:Y:S01]  /*5ef0*/  IMAD.WIDE R54, R67, 0x2, R52.reuse ;  /* 0x0000000243367825 */ /* 0x100fe200078e0234 */
[----:B------:R-:W-:Y:S01]  /*5f00*/  @P1 STG.E.U16 desc[UR14][R60.64], R63 ;  /* 0x0000003f3c001986 */ /* 0x000fe2000c10150e */
[----:B------:R-:W-:Y:S02]  /*5f10*/  ISETP.GE.AND P1, PT, R49, UR5, PT ;  /* 0x0000000531007c0c */ /* 0x000fe4000bf26270 */
[----:B------:R-:W-:Y:S01]  /*5f20*/  VIADD R67, R67, UR6 ;  /* 0x0000000643437c36 */ /* 0x000fe20008000000 */
[----:B------:R2:W-:Y:S01]  /*5f30*/  @P4 STG.E.U16 desc[UR14][R54.64], R57 ;  /* 0x0000003936004986 */ /* 0x0005e2000c10150e */
[----:B------:R-:W-:Y:S01]  /*5f40*/  ISETP.LT.AND P4, PT, R0, UR4, !P0 ;  /* 0x0000000400007c0c */ /* 0x000fe2000c781270 */
[----:B------:R-:W-:Y:S01]  /*5f50*/  VIADD R49, R2, 0x13 ;  /* 0x0000001302317836 */ /* 0x000fe20000000000 */
[----:B------:R-:W-:Y:S01]  /*5f60*/  ISETP.LT.AND P0, PT, R3, UR4, !P0 ;  /* 0x0000000403007c0c */ /* 0x000fe2000c701270 */
[----:B----4-:R-:W-:-:S04]  /*5f70*/  IMAD.WIDE R64, R67, 0x2, R52 ;  /* 0x0000000243407825 */ /* 0x010fc800078e0234 */
[----:B--2---:R-:W-:Y:S01]  /*5f80*/  IMAD.WIDE R56, R67, 0x2, R50 ;  /* 0x0000000243387825 */ /* 0x004fe200078e0232 */
[----:B------:R-:W-:-:S03]  /*5f90*/  PRMT R55, R59, 0x7632, R55 ;  /* 0x000076323b377816 */ /* 0x000fc60000000037 */
[----:B------:R-:W-:Y:S01]  /*5fa0*/  VIADD R67, R67, UR6 ;  /* 0x0000000643437c36 */ /* 0x000fe20008000000 */
[----:B------:R2:W-:Y:S01]  /*5fb0*/  @P5 STG.E.U16 desc[UR14][R56.64], R59 ;  /* 0x0000003b38005986 */ /* 0x0005e2000c10150e */
[----:B------:R-:W-:Y:S02]  /*5fc0*/  ISETP.LT.AND P5, PT, R0, UR4, !P6 ;  /* 0x0000000400007c0c */ /* 0x000fe4000f7a1270 */
[----:B------:R-:W-:Y:S01]  /*5fd0*/  ISETP.LT.AND P6, PT, R3, UR4, !P6 ;  /* 0x0000000403007c0c */ /* 0x000fe2000f7c1270 */
[----:B------:R3:W-:Y:S01]  /*5fe0*/  @P3 STG.E.U16 desc[UR14][R64.64], R55 ;  /* 0x0000003740003986 */ /* 0x0007e2000c10150e */
[----:B------:R-:W-:Y:S01]  /*5ff0*/  IMAD.WIDE R60, R67, 0x2, R52 ;  /* 0x00000002433c7825 */ /* 0x000fe200078e0234 */
[----:B------:R-:W-:-:S03]  /*6000*/  ISETP.GE.AND P3, PT, R49, UR5, PT ;  /* 0x0000000531007c0c */ /* 0x000fc6000bf66270 */
[----:B------:R-:W-:Y:S01]  /*6010*/  VIADD R49, R2, 0x15 ;  /* 0x0000001502317836 */ /* 0x000fe20000000000 */
[----:B--2---:R-:W-:Y:S01]  /*6020*/  PRMT R57, R16, 0x7632, R57 ;  /* 0x0000763210397816 */ /* 0x004fe20000000039 */
[----:B---3--:R-:W-:-:S04]  /*6030*/  IMAD.WIDE R54, R67, 0x2, R50 ;  /* 0x0000000243367825 */ /* 0x008fc800078e0232 */
[----:B------:R-:W-:Y:S01]  /*6040*/  VIADD R67, R67, UR6 ;  /* 0x0000000643437c36 */ /* 0x000fe20008000000 */
[----:B------:R2:W-:Y:S01]  /*6050*/  @P4 STG.E.U16 desc[UR14][R54.64], R16 ;  /* 0x0000001036004986 */ /* 0x0005e2000c10150e */
[----:B------:R-:W-:Y:S01]  /*6060*/  ISETP.LT.AND P4, PT, R0, UR4, !P1 ;  /* 0x0000000400007c0c */ /* 0x000fe2000cf81270 */
[----:B------:R-:W-:Y:S01]  /*6070*/  ULDC UR4, c[0x0][0x228] ;  /* 0x00008a0000047ab9 */ /* 0x000fe20000000800 */
[----:B------:R-:W-:Y:S01]  /*6080*/  IMAD.WIDE R58, R67, 0x2, R52 ;  /* 0x00000002433a7825 */ /* 0x000fe200078e0234 */
[----:B------:R3:W-:Y:S01]  /*6090*/  @P0 STG.E.U16 desc[UR14][R60.64], R57 ;  /* 0x000000393c000986 */ /* 0x0007e2000c10150e */
[----:B------:R-:W-:Y:S01]  /*60a0*/  ISETP.LT.AND P1, PT, R3, UR4, !P1 ;  /* 0x0000000403007c0c */ /* 0x000fe2000cf21270 */
[----:B------:R-:W-:Y:S01]  /*60b0*/  ULDC UR4, c[0x0][0x228] ;  /* 0x00008a0000047ab9 */ /* 0x000fe20000000800 */
[----:B------:R-:W-:Y:S02]  /*60c0*/  ISETP.GE.AND P0, PT, R62, UR5, PT ;  /* 0x000000053e007c0c */ /* 0x000fe4000bf06270 */
[----:B--2---:R-:W-:Y:S01]  /*60d0*/  PRMT R55, R12, 0x7632, R55 ;  /* 0x000076320c377816 */ /* 0x004fe20000000037 */
[----:B------:R-:W-:-:S02]  /*60e0*/  VIADD R16, R2, 0x16 ;  /* 0x0000001602107836 */ /* 0x000fc40000000000 */
[----:B---3--:R-:W-:-:S04]  /*60f0*/  IMAD.WIDE R56, R67, 0x2, R50 ;  /* 0x0000000243387825 */ /* 0x008fc800078e0232 */
[----:B------:R-:W-:Y:S01]  /*6100*/  VIADD R67, R67, UR6 ;  /* 0x0000000643437c36 */ /* 0x000fe20008000000 */
[----:B------:R2:W-:Y:S01]  /*6110*/  @P5 STG.E.U16 desc[UR14][R56.64], R12 ;  /* 0x0000000c38005986 */ /* 0x0005e2000c10150e */
[----:B------:R-:W-:Y:S02]  /*6120*/  ISETP.GE.AND P5, PT, R49, UR5, PT ;  /* 0x0000000531007c0c */ /* 0x000fe4000bfa6270 */
[----:B------:R-:W-:Y:S01]  /*6130*/  VIADD R49, R67, UR6 ;  /* 0x0000000643317c36 */ /* 0x000fe20008000000 */
[----:B------:R3:W-:Y:S01]  /*6140*/  @P6 STG.E.U16 desc[UR14][R58.64], R55 ;  /* 0x000000373a006986 */ /* 0x0007e2000c10150e */
[----:B------:R-:W-:Y:S01]  /*6150*/  ISETP.LT.AND P6, PT, R0, UR7, !P3 ;  /* 0x0000000700007c0c */ /* 0x000fe2000dfc1270 */
[----:B------:R-:W-:Y:S01]  /*6160*/  ULDC UR7, c[0x0][0x228] ;  /* 0x00008a0000077ab9 */ /* 0x000fe20000000800 */
[----:B------:R-:W-:Y:S01]  /*6170*/  ISETP.LT.AND P3, PT, R3, UR8, !P3 ;  /* 0x0000000803007c0c */ /* 0x000fe2000df61270 */
[----:B------:R-:W-:Y:S01]  /*6180*/  IMAD.WIDE R60, R49, 0x2, R52 ;  /* 0x00000002313c7825 */ /* 0x000fe200078e0234 */
[----:B------:R-:W-:-:S03]  /*6190*/  ULDC UR8, c[0x0][0x228] ;  /* 0x00008a0000087ab9 */ /* 0x000fc60000000800 */
[----:B--2---:R-:W-:-:S04]  /*61a0*/  IMAD.WIDE R56, R67, 0x2, R52 ;  /* 0x0000000243387825 */ /* 0x004fc800078e0234 */
[----:B---3--:R-:W-:-:S04]  /*61b0*/  IMAD.WIDE R54, R67, 0x2, R50 ;  /* 0x0000000243367825 */ /* 0x008fc800078e0232 */
[----:B------:R-:W-:Y:S01]  /*61c0*/  IMAD.WIDE R58, R49, 0x2, R50 ;  /* 0x00000002313a7825 */ /* 0x000fe200078e0232 */
[----:B------:R2:W-:Y:S01]  /*61d0*/  @P4 STG.E.U16 desc[UR14][R54.64], R17 ;  /* 0x0000001136004986 */ /* 0x0005e2000c10150e */
[----:B------:R-:W-:Y:S02]  /*61e0*/  ISETP.GE.AND P4, PT, R16, UR5, PT ;  /* 0x0000000510007c0c */ /* 0x000fe4000bf86270 */
[----:B------:R-:W-:Y:S01]  /*61f0*/  PRMT R16, R17, 0x7632, R16 ;  /* 0x0000763211107816 */ /* 0x000fe20000000010 */
[----:B------:R-:W-:-:S04]  /*6200*/  VIADD R12, R2, 0x17 ;  /* 0x00000017020c7836 */ /* 0x000fc80000000000 */
[----:B------:R3:W-:Y:S01]  /*6210*/  @P1 STG.E.U16 desc[UR14][R56.64], R16 ;  /* 0x0000001038001986 */ /* 0x0007e2000c10150e */
[----:B------:R-:W-:-:S03]  /*6220*/  ISETP.GE.AND P1, PT, R12, UR5, PT ;  /* 0x000000050c007c0c */ /* 0x000fc6000bf26270 */
[----:B------:R4:W-:Y:S01]  /*6230*/  @P6 STG.E.U16 desc[UR14][R58.64], R13 ;  /* 0x0000000d3a006986 */ /* 0x0009e2000c10150e */
[----:B------:R-:W-:Y:S01]  /*6240*/  ISETP.LT.AND P6, PT, R0, UR4, !P0 ;  /* 0x0000000400007c0c */ /* 0x000fe2000c7c1270 */
[----:B------:R-:W-:Y:S01]  /*6250*/  ULDC UR4, c[0x0][0x228] ;  /* 0x00008a0000047ab9 */ /* 0x000fe20000000800 */
[----:B--2---:R-:W-:Y:S01]  /*6260*/  PRMT R55, R13, 0x7632, R55 ;  /* 0x000076320d377816 */ /* 0x004fe20000000037 */
[----:B------:R-:W-:Y:S01]  /*6270*/  VIADD R17, R49, UR6 ;  /* 0x0000000631117c36 */ /* 0x000fe20008000000 */
[----:B------:R-:W-:Y:S01]  /*6280*/  ISETP.LT.AND P0, PT, R3, UR4, !P0 ;  /* 0x0000000403007c0c */ /* 0x000fe2000c701270 */
[----:B------:R-:W-:Y:S01]  /*6290*/  VIADD R54, R2, 0x18 ;  /* 0x0000001802367836 */ /* 0x000fe20000000000 */
[----:B------:R-:W-:Y:S01]  /*62a0*/  ULDC UR4, c[0x0][0x228] ;  /* 0x00008a0000047ab9 */ /* 0x000fe20000000800 */
[----:B------:R2:W-:Y:S01]  /*62b0*/  @P3 STG.E.U16 desc[UR14][R60.64], R55 ;  /* 0x000000373c003986 */ /* 0x0005e2000c10150e */
[----:B------:R-:W-:Y:S01]  /*62c0*/  ISETP.LT.AND P3, PT, R0, UR7, !P5 ;  /* 0x0000000700007c0c */ /* 0x000fe2000ef61270 */
[----:B------:R-:W-:Y:S01]  /*62d0*/  ULDC UR7, c[0x0][0x228] ;  /* 0x00008a0000077ab9 */ /* 0x000fe20000000800 */
[----:B---3--:R-:W-:Y:S01]  /*62e0*/  PRMT R57, R18, 0x7632, R57 ;  /* 0x0000763212397816 */ /* 0x008fe20000000039 */
[----:B----4-:R-:W-:Y:S01]  /*62f0*/  IMAD.WIDE R12, R17, 0x2, R50 ;  /* 0x00000002110c7825 */ /* 0x010fe200078e0232 */
[----:B------:R-:W-:Y:S01]  /*6300*/  ISETP.LT.AND P5, PT, R3, UR4, !P5 ;  /* 0x0000000403007c0c */ /* 0x000fe2000efa1270 */
[----:B------:R-:W-:-:S02]  /*6310*/  ULDC UR4, c[0x0][0x228] ;  /* 0x00008a0000047ab9 */ /* 0x000fc40000000800 */
[C---:B------:R-:W-:Y:S01]  /*6320*/  VIADD R59, R17.reuse, UR6 ;  /* 0x00000006113b7c36 */ /* 0x040fe20008000000 */
[----:B------:R3:W-:Y:S01]  /*6330*/  @P6 STG.E.U16 desc[UR14][R12.64], R18 ;  /* 0x000000120c006986 */ /* 0x0007e2000c10150e */
[----:B------:R-:W-:Y:S01]  /*6340*/  IMAD.WIDE R16, R17, 0x2, R52 ;  /* 0x0000000211107825 */ /* 0x000fe200078e0234 */
[----:B------:R-:W-:-:S03]  /*6350*/  ISETP.GE.AND P6, PT, R54, UR5, PT ;  /* 0x0000000536007c0c */ /* 0x000fc6000bfc6270 */
[----:B--2---:R-:W-:Y:S01]  /*6360*/  IMAD.WIDE R54, R59, 0x2, R50 ;  /* 0x000000023b367825 */ /* 0x004fe200078e0232 */
[----:B------:R2:W-:Y:S03]  /*6370*/  @P0 STG.E.U16 desc[UR14][R16.64], R57 ;  /* 0x0000003910000986 */ /* 0x0005e6000c10150e */
[----:B------:R-:W-:Y:S01]  /*6380*/  VIADD R49, R2, 0x19 ;  /* 0x0000001902317836 */ /* 0x000fe20000000000 */
[----:B------:R4:W-:Y:S01]  /*6390*/  @P3 STG.E.U16 desc[UR14][R54.64], R14 ;  /* 0x0000000e36003986 */ /* 0x0009e2000c10150e */
[----:B------:R-:W-:Y:S01]  /*63a0*/  ISETP.LT.AND P3, PT, R0, UR4, !P4 ;  /* 0x0000000400007c0c */ /* 0x000fe2000e761270 */
[----:B------:R-:W-:Y:S01]  /*63b0*/  ULDC UR4, c[0x0][0x228] ;  /* 0x00008a0000047ab9 */ /* 0x000fe20000000800 */
[----:B------:R-:W-:Y:S01]  /*63c0*/  ISETP.LT.AND P4, PT, R3, UR7, !P4 ;  /* 0x0000000703007c0c */ /* 0x000fe2000e781270 */
[----:B------:R-:W-:Y:S01]  /*63d0*/  ULDC UR7, c[0x0][0x228] ;  /* 0x00008a0000077ab9 */ /* 0x000fe20000000800 */
[----:B---3--:R-:W-:Y:S01]  /*63e0*/  PRMT R13, R14, 0x7632, R13 ;  /* 0x000076320e0d7816 */ /* 0x008fe2000000000d */
[----:B------:R-:W-:Y:S01]  /*63f0*/  VIADD R18, R2, 0x1a ;  /* 0x0000001a02127836 */ /* 0x000fe20000000000 */
[----:B------:R-:W-:Y:S01]  /*6400*/  ISETP.GE.AND P0, PT, R49, UR5, PT ;  /* 0x0000000531007c0c */ /* 0x000fe2000bf06270 */
[----:B--2---:R-:W-:-:S04]  /*6410*/  IMAD.WIDE R56, R59, 0x2, R52 ;  /* 0x000000023b387825 */ /* 0x004fc800078e0234 */
[----:B------:R-:W-:Y:S01]  /*6420*/  VIADD R59, R59, UR6 ;  /* 0x000000063b3b7c36 */ /* 0x000fe20008000000 */
[----:B------:R2:W-:Y:S01]  /*6430*/  @P5 STG.E.U16 desc[UR14][R56.64], R13 ;  /* 0x0000000d38005986 */ /* 0x0005e2000c10150e */
[----:B------:R-:W-:Y:S01]  /*6440*/  ISETP.LT.AND P5, PT, R0, UR4, !P1 ;  /* 0x0000000400007c0c */ /* 0x000fe2000cfa1270 */
[----:B------:R-:W-:Y:S01]  /*6450*/  ULDC UR4, c[0x0][0x228] ;  /* 0x00008a0000047ab9 */ /* 0x000fe20000000800 */
[----:B----4-:R-:W-:Y:S01]  /*6460*/  PRMT R14, R19, 0x7632, R14 ;  /* 0x00007632130e7816 */ /* 0x010fe2000000000e */
[----:B------:R-:W-:Y:S01]  /*6470*/  IMAD.WIDE R16, R59, 0x2, R52 ;  /* 0x000000023b107825 */ /* 0x000fe200078e0234 */
[----:B------:R-:W-:Y:S01]  /*6480*/  ISETP.LT.AND P1, PT, R3, UR7, !P1 ;  /* 0x0000000703007c0c */ /* 0x000fe2000cf21270 */
[----:B------:R-:W-:Y:S02]  /*6490*/  ULDC UR7, c[0x0][0x228] ;  /* 0x00008a0000077ab9 */ /* 0x000fe40000000800 */
[----:B--2---:R-:W-:-:S04]  /*64a0*/  IMAD.WIDE R12, R59, 0x2, R50 ;  /* 0x000000023b0c7825 */ /* 0x004fc800078e0232 */
[----:B------:R-:W-:Y:S01]  /*64b0*/  VIADD R59, R59, UR6 ;  /* 0x000000063b3b7c36 */ /* 0x000fe20008000000 */
[----:B------:R2:W-:Y:S01]  /*64c0*/  @P3 STG.E.U16 desc[UR14][R12.64], R19 ;  /* 0x000000130c003986 */ /* 0x0005e2000c10150e */
[----:B------:R-:W-:Y:S01]  /*64d0*/  ISETP.GE.AND P3, PT, R18, UR5, PT ;  /* 0x0000000512007c0c */ /* 0x000fe2000bf66270 */
[----:B------:R-:W-:Y:S02]  /*64e0*/  VIADD R18, R2, 0x1b ;  /* 0x0000001b02127836 */ /* 0x000fe40000000000 */
[----:B------:R3:W-:Y:S01]  /*64f0*/  @P4 STG.E.U16 desc[UR14][R16.64], R14 ;  /* 0x0000000e10004986 */ /* 0x0007e2000c10150e */
[----:B------:R-:W-:Y:S01]  /*6500*/  ISETP.LT.AND P4, PT, R0, UR4, !P6 ;  /* 0x0000000400007c0c */ /* 0x000fe2000f781270 */
[----:B------:R-:W-:Y:S01]  /*6510*/  IMAD.WIDE R54, R59, 0x2, R50 ;  /* 0x000000023b367825 */ /* 0x000fe200078e0232 */
[----:B------:R-:W-:Y:S01]  /*6520*/  ISETP.LT.AND P6, PT, R3, UR7, !P6 ;  /* 0x0000000703007c0c */ /* 0x000fe2000f7c1270 */
[----:B------:R-:W-:Y:S01]  /*6530*/  ULDC UR4, c[0x0][0x228] ;  /* 0x00008a0000047ab9 */ /* 0x000fe20000000800 */
[----:B------:R-:W-:Y:S01]  /*6540*/  ULDC UR7, c[0x0][0x228] ;  /* 0x00008a0000077ab9 */ /* 0x000fe20000000800 */
[----:B------:R-:W-:Y:S01]  /*6550*/  IMAD.WIDE R56, R59, 0x2, R52 ;  /* 0x000000023b387825 */ /* 0x000fe200078e0234 */
[----:B------:R4:W-:Y:S01]  /*6560*/  @P5 STG.E.U16 desc[UR14][R54.64], R15 ;  /* 0x0000000f36005986 */ /* 0x0009e2000c10150e */
[----:B--2---:R-:W-:-:S02]  /*6570*/  PRMT R13, R15, 0x7632, R13 ;  /* 0x000076320f0d7816 */ /* 0x004fc4000000000d */
[----:B------:R-:W-:Y:S01]  /*6580*/  VIADD R59, R59, UR6 ;  /* 0x000000063b3b7c36 */ /* 0x000fe20008000000 */
[----:B------:R-:W-:Y:S01]  /*6590*/  PRMT R19, R8, 0x7632, R19 ;  /* 0x0000763208137816 */ /* 0x000fe20000000013 */
[----:B---3--:R-:W-:Y:S01]  /*65a0*/  VIADD R14, R2, 0x1c ;  /* 0x0000001c020e7836 */ /* 0x008fe20000000000 */
[----:B------:R2:W-:Y:S01]  /*65b0*/  @P1 STG.E.U16 desc[UR14][R56.64], R13 ;  /* 0x0000000d38001986 */ /* 0x0005e2000c10150e */
[----:B------:R-:W-:Y:S01]  /*65c0*/  ISETP.LT.AND P1, PT, R0, UR4, !P0 ;  /* 0x0000000400007c0c */ /* 0x000fe2000c721270 */
[----:B------:R-:W-:Y:S01]  /*65d0*/  IMAD.WIDE R16, R59, 0x2, R52 ;  /* 0x000000023b107825 */ /* 0x000fe200078e0234 */
[----:B------:R-:W-:Y:S01]  /*65e0*/  ULDC UR4, c[0x0][0x228] ;  /* 0x00008a0000047ab9 */ /* 0x000fe20000000800 */
[----:B------:R-:W-:Y:S02]  /*65f0*/  ISETP.GE.AND P5, PT, R18, UR5, PT ;  /* 0x0000000512007c0c */ /* 0x000fe4000bfa6270 */
[----:B------:R-:W-:Y:S01]  /*6600*/  ISETP.LT.AND P0, PT, R3, UR4, !P0 ;  /* 0x0000000403007c0c */ /* 0x000fe2000c701270 */
[----:B------:R-:W-:Y:S01]  /*6610*/  VIADD R18, R2, 0x1d ;  /* 0x0000001d02127836 */ /* 0x000fe20000000000 */
[----:B------:R-:W-:Y:S01]  /*6620*/  ULDC UR4, c[0x0][0x228] ;  /* 0x00008a0000047ab9 */ /* 0x000fe20000000800 */
[----:B----4-:R-:W-:Y:S01]  /*6630*/  PRMT R54, R9, 0x7632, R54 ;  /* 0x0000763209367816 */ /* 0x010fe20000000036 */
[----:B--2---:R-:W-:-:S04]  /*6640*/  IMAD.WIDE R12, R59, 0x2, R50 ;  /* 0x000000023b0c7825 */ /* 0x004fc800078e0232 */
[----:B------:R-:W-:Y:S01]  /*6650*/  VIADD R59, R59, UR6 ;  /* 0x000000063b3b7c36 */ /* 0x000fe20008000000 */
[----:B------:R2:W-:Y:S01]  /*6660*/  @P4 STG.E.U16 desc[UR14][R12.64], R8 ;  /* 0x000000080c004986 */ /* 0x0005e2000c10150e */
[----:B------:R-:W-:Y:S02]  /*6670*/  ISETP.GE.AND P4, PT, R14, UR5, PT ;  /* 0x000000050e007c0c */ /* 0x000fe4000bf86270 */
[C---:B------:R-:W-:Y:S01]  /*6680*/  IMAD.WIDE R14, R59.reuse, 0x2, R50 ;  /* 0x000000023b0e7825 */ /* 0x040fe200078e0232 */
[----:B------:R3:W-:Y:S01]  /*6690*/  @P6 STG.E.U16 desc[UR14][R16.64], R19 ;  /* 0x0000001310006986 */ /* 0x0007e2000c10150e */
[----:B------:R-:W-:Y:S01]  /*66a0*/  ISETP.LT.AND P6, PT, R0, UR7, !P3 ;  /* 0x0000000700007c0c */ /* 0x000fe2000dfc1270 */
[----:B------:R-:W-:Y:S01]  /*66b0*/  ULDC UR7, c[0x0][0x228] ;  /* 0x00008a0000077ab9 */ /* 0x000fe20000000800 */
[----:B------:R-:W-:Y:S01]  /*66c0*/  VIADD R49, R59, UR6 ;  /* 0x000000063b317c36 */ /* 0x000fe20008000000 */
[----:B------:R4:W-:Y:S01]  /*66d0*/  @P1 STG.E.U16 desc[UR14][R14.64], R4 ;  /* 0x000000040e001986 */ /* 0x0009e2000c10150e */
[----:B------:R-:W-:Y:S01]  /*66e0*/  ISETP.LT.AND P3, PT, R3, UR8, !P3 ;  /* 0x0000000803007c0c */ /* 0x000fe2000df61270 */
[----:B------:R-:W-:Y:S01]  /*66f0*/  ULDC UR8, c[0x0][0x228] ;  /* 0x00008a0000087ab9 */ /* 0x000fe20000000800 */
[----:B------:R-:W-:Y:S01]  /*6700*/  ISETP.GE.AND P1, PT, R18, UR5, PT ;  /* 0x0000000512007c0c */ /* 0x000fe2000bf26270 */
[----:B--2---:R-:W-:-:S04]  /*6710*/  IMAD.WIDE R12, R59, 0x2, R52 ;  /* 0x000000023b0c7825 */ /* 0x004fc800078e0234 */
[----:B---3--:R-:W-:Y:S01]  /*6720*/  IMAD.WIDE R16, R49, 0x2, R50 ;  /* 0x0000000231107825 */ /* 0x008fe200078e0232 */
[----:B----4-:R-:W-:-:S03]  /*6730*/  PRMT R15, R4, 0x7632, R15 ;  /* 0x00007632040f7816 */ /* 0x010fc6000000000f */
[C-C-:B------:R-:W-:Y:S02]  /*6740*/  IMAD.WIDE R18, R49.reuse, 0x2, R52.reuse ;  /* 0x0000000231127825 */ /* 0x140fe400078e0234 */
[----:B------:R2:W-:Y:S02]  /*6750*/  @P0 STG.E.U16 desc[UR14][R12.64], R15 ;  /* 0x0000000f0c000986 */ /* 0x0005e4000c10150e */
[----:B------:R-:W-:Y:S02]  /*6760*/  VIADD R8, R2, 0x1e ;  /* 0x0000001e02087836 */ /* 0x000fe40000000000 */
[----:B------:R-:W-:Y:S01]  /*6770*/  VIADD R49, R49, UR6 ;  /* 0x0000000631317c36 */ /* 0x000fe20008000000 */
[----:B------:R3:W-:Y:S01]  /*6780*/  @P6 STG.E.U16 desc[UR14][R16.64], R9 ;  /* 0x0000000910006986 */ /* 0x0007e2000c10150e */
[----:B------:R-:W-:Y:S01]  /*6790*/  ISETP.LT.AND P6, PT, R0, UR4, !P5 ;  /* 0x0000000400007c0c */ /* 0x000fe2000efc1270 */
[----:B------:R-:W-:Y:S01]  /*67a0*/  ULDC UR4, c[0x0][0x228] ;  /* 0x00008a0000047ab9 */ /* 0x000fe20000000800 */
[----:B------:R-:W-:Y:S01]  /*67b0*/  ISETP.GE.AND P0, PT, R8, UR5, PT ;  /* 0x0000000508007c0c */ /* 0x000fe2000bf06270 */
[----:B------:R4:W-:Y:S01]  /*67c0*/  @P3 STG.E.U16 desc[UR14][R18.64], R54 ;  /* 0x0000003612003986 */ /* 0x0009e2000c10150e */
[----:B------:R-:W-:Y:S01]  /*67d0*/  ISETP.LT.AND P5, PT, R3, UR4, !P5 ;  /* 0x0000000403007c0c */ /* 0x000fe2000efa1270 */
[----:B------:R-:W-:Y:S01]  /*67e0*/  VIADD R14, R2, 0x1f ;  /* 0x0000001f020e7836 */ /* 0x000fe20000000000 */
[----:B------:R-:W-:Y:S01]  /*67f0*/  ISETP.LT.AND P3, PT, R0, UR7, !P4 ;  /* 0x0000000700007c0c */ /* 0x000fe2000e761270 */
[----:B------:R-:W-:Y:S01]  /*6800*/  ULDC UR4, c[0x0][0x228] ;  /* 0x00008a0000047ab9 */ /* 0x000fe20000000800 */
[----:B--2---:R-:W-:Y:S01]  /*6810*/  IMAD.WIDE R12, R49, 0x2, R52 ;  /* 0x00000002310c7825 */ /* 0x004fe200078e0234 */
[----:B------:R-:W-:Y:S01]  /*6820*/  ISETP.LT.AND P4, PT, R3, UR4, !P4 ;  /* 0x0000000403007c0c */ /* 0x000fe2000e781270 */
[----:B------:R-:W-:Y:S01]  /*6830*/  ULDC UR4, c[0x0][0x228] ;  /* 0x00008a0000047ab9 */ /* 0x000fe20000000800 */
[----:B---3--:R-:W-:Y:S01]  /*6840*/  PRMT R17, R5, 0x7632, R17 ;  /* 0x0000763205117816 */ /* 0x008fe20000000011 */
[----:B------:R-:W-:Y:S01]  /*6850*/  IMAD.WIDE R8, R49, 0x2, R50 ;  /* 0x0000000231087825 */ /* 0x000fe200078e0232 */
[----:B------:R-:W-:-:S03]  /*6860*/  ULDC UR7, c[0x0][0x228] ;  /* 0x00008a0000077ab9 */ /* 0x000fc60000000800 */
[----:B----4-:R-:W-:Y:S01]  /*6870*/  VIADD R19, R49, UR6 ;  /* 0x0000000631137c36 */ /* 0x010fe20008000000 */
[----:B------:R2:W-:Y:S01]  /*6880*/  @P6 STG.E.U16 desc[UR14][R8.64], R5 ;  /* 0x0000000508006986 */ /* 0x0005e2000c10150e */
[----:B------:R-:W-:Y:S01]  /*6890*/  ISETP.GE.AND P6, PT, R14, UR5, PT ;  /* 0x000000050e007c0c */ /* 0x000fe2000bfc6270 */
[----:B------:R-:W-:Y:S02]  /*68a0*/  VIADD R4, R2, 0x20 ;  /* 0x0000002002047836 */ /* 0x000fe40000000000 */
[----:B------:R-:W-:Y:S01]  /*68b0*/  IMAD.WIDE R14, R19, 0x2, R50 ;  /* 0x00000002130e7825 */ /* 0x000fe200078e0232 */
[----:B------:R3:W-:Y:S02]  /*68c0*/  @P5 STG.E.U16 desc[UR14][R12.64], R17 ;  /* 0x000000110c005986 */ /* 0x0007e4000c10150e */
[----:B------:R-:W-:Y:S02]  /*68d0*/  ISETP.GE.AND P5, PT, R4, UR5, PT ;  /* 0x0000000504007c0c */ /* 0x000fe4000bfa6270 */
[----:B------:R4:W-:Y:S01]  /*68e0*/  @P3 STG.E.U16 desc[UR14][R14.64], R10 ;  /* 0x0000000a0e003986 */ /* 0x0009e2000c10150e */
[----:B------:R-:W-:Y:S01]  /*68f0*/  ISETP.LT.AND P3, PT, R0, UR4, !P1 ;  /* 0x0000000400007c0c */ /* 0x000fe2000cf61270 */
[----:B------:R-:W-:Y:S01]  /*6900*/  ULDC UR4, c[0x0][0x228] ;  /* 0x00008a0000047ab9 */ /* 0x000fe20000000800 */
[----:B------:R-:W-:Y:S01]  /*6910*/  ISETP.LT.AND P1, PT, R3, UR7, !P1 ;  /* 0x0000000703007c0c */ /* 0x000fe2000cf21270 */
[----:B------:R-:W-:Y:S01]  /*6920*/  ULDC UR7, c[0x0][0x228] ;  /* 0x00008a0000077ab9 */ /* 0x000fe20000000800 */
[----:B--2---:R-:W-:Y:S01]  /*6930*/  PRMT R9, R10, 0x7632, R9 ;  /* 0x000076320a097816 */ /* 0x004fe20000000009 */
[----:B---3--:R-:W-:-:S04]  /*6940*/  IMAD.WIDE R16, R19, 0x2, R52 ;  /* 0x0000000213107825 */ /* 0x008fc800078e0234 */
[----:B------:R-:W-:Y:S01]  /*6950*/  VIADD R19, R19, UR6 ;  /* 0x0000000613137c36 */ /* 0x000fe20008000000 */
[----:B------:R2:W-:Y:S01]  /*6960*/  @P4 STG.E.U16 desc[UR14][R16.64], R9 ;  /* 0x0000000910004986 */ /* 0x0005e2000c10150e */
[----:B------:R-:W-:Y:S01]  /*6970*/  ISETP.LT.AND P4, PT, R0, UR4, !P0 ;  /* 0x0000000400007c0c */ /* 0x000fe2000c781270 */
[----:B------:R-:W-:Y:S01]  /*6980*/  VIADD R12, R2, 0x21 ;  /* 0x00000021020c7836 */ /* 0x000fe20000000000 */
[----:B----4-:R-:W-:Y:S01]  /*6990*/  PRMT R10, R6, 0x7632, R10 ;  /* 0x00007632060a7816 */ /* 0x010fe2000000000a */
[----:B------:R-:W-:Y:S01]  /*69a0*/  IMAD.WIDE R4, R19, 0x2, R50 ;  /* 0x0000000213047825 */ /* 0x000fe200078e0232 */
[----:B------:R-:W-:Y:S01]  /*69b0*/  ISETP.LT.AND P0, PT, R3, UR7, !P0 ;  /* 0x0000000703007c0c */ /* 0x000fe2000c701270 */
[----:B------:R-:W-:Y:S01]  /*69c0*/  ULDC UR4, c[0x0][0x228] ;  /* 0x00008a0000047ab9 */ /* 0x000fe20000000800 */
[----:B------:R-:W-:Y:S02]  /*69d0*/  ULDC UR7, c[0x0][0x228] ;  /* 0x00008a0000077ab9 */ /* 0x000fe40000000800 */
[----:B------:R3:W-:Y:S01]  /*69e0*/  @P3 STG.E.U16 desc[UR14][R4.64], R6 ;  /* 0x0000000604003986 */ /* 0x0007e2000c10150e */
[----:B------:R-:W-:Y:S01]  /*69f0*/  ISETP.GE.AND P3, PT, R12, UR5, PT ;  /* 0x000000050c007c0c */ /* 0x000fe2000bf66270 */
[----:B--2---:R-:W-:-:S04]  /*6a00*/  IMAD.WIDE R8, R19, 0x2, R52 ;  /* 0x0000000213087825 */ /* 0x004fc800078e0234 */
[----:B------:R-:W-:Y:S01]  /*6a10*/  VIADD R19, R19, UR6 ;  /* 0x0000000613137c36 */ /* 0x000fe20008000000 */
[----:B------:R2:W-:Y:S01]  /*6a20*/  @P1 STG.E.U16 desc[UR14][R8.64], R10 ;  /* 0x0000000a08001986 */ /* 0x0005e2000c10150e */
[C---:B------:R-:W-:Y:S01]  /*6a30*/  ISETP.LT.AND P1, PT, R0.reuse, UR4, !P6 ;  /* 0x0000000400007c0c */ /* 0x040fe2000f721270 */
[----:B------:R-:W-:Y:S01]  /*6a40*/  ULDC UR4, c[0x0][0x228] ;  /* 0x00008a0000047ab9 */ /* 0x000fe20000000800 */
[----:B------:R-:W-:Y:S01]  /*6a50*/  IMAD.WIDE R12, R19, 0x2, R50 ;  /* 0x00000002130c7825 */ /* 0x000fe200078e0232 */
[----:B------:R-:W-:Y:S01]  /*6a60*/  ISETP.LT.AND P6, PT, R3, UR7, !P6 ;  /* 0x0000000703007c0c */ /* 0x000fe2000f7c1270 */
[----:B------:R-:W-:Y:S01]  /*6a70*/  ULDC UR7, c[0x0][0x228] ;  /* 0x00008a0000077ab9 */ /* 0x000fe20000000800 */
[----:B---3--:R-:W-:Y:S01]  /*6a80*/  PRMT R5, R11, 0x7632, R5 ;  /* 0x000076320b057816 */ /* 0x008fe20000000005 */
[C-C-:B------:R-:W-:Y:S01]  /*6a90*/  IMAD.WIDE R14, R19.reuse, 0x2, R52.reuse ;  /* 0x00000002130e7825 */ /* 0x140fe200078e0234 */
[----:B------:R3:W-:Y:S01]  /*6aa0*/  @P4 STG.E.U16 desc[UR14][R12.64], R11 ;  /* 0x0000000b0c004986 */ /* 0x0007e2000c10150e */
[----:B------:R-:W-:Y:S01]  /*6ab0*/  ISETP.LT.AND P4, PT, R0, UR4, !P5 ;  /* 0x0000000400007c0c */ /* 0x000fe2000ef81270 */
[----:B------:R-:W-:Y:S01]  /*6ac0*/  ULDC UR4, c[0x0][0x228] ;  /* 0x00008a0000047ab9 */ /* 0x000fe20000000800 */
[----:B------:R-:W-:Y:S01]  /*6ad0*/  VIADD R19, R19, UR6 ;  /* 0x0000000613137c36 */ /* 0x000fe20008000000 */
[----:B------:R4:W-:Y:S01]  /*6ae0*/  @P0 STG.E.U16 desc[UR14][R14.64], R5 ;  /* 0x000000050e000986 */ /* 0x0009e2000c10150e */
[----:B--2---:R-:W-:Y:S01]  /*6af0*/  VIADD R10, R2, 0x22 ;  /* 0x00000022020a7836 */ /* 0x004fe20000000000 */
[----:B------:R-:W-:Y:S01]  /*6b00*/  ISETP.LT.AND P5, PT, R3, UR4, !P5 ;  /* 0x0000000403007c0c */ /* 0x000fe2000efa1270 */
[----:B------:R-:W-:Y:S01]  /*6b10*/  IMAD.WIDE R8, R19, 0x2, R52 ;  /* 0x0000000213087825 */ /* 0x000fe200078e0234 */
[----:B------:R-:W-:-:S02]  /*6b20*/  ULDC UR4, c[0x0][0x228] ;  /* 0x00008a0000047ab9 */ /* 0x000fc40000000800 */
[----:B------:R-:W-:Y:S01]  /*6b30*/  ISETP.GE.AND P0, PT, R10, UR5, PT ;  /* 0x000000050a007c0c */ /* 0x000fe2000bf06270 */
[C---:B------:R-:W-:Y:S02]  /*6b40*/  VIADD R6, R2.reuse, 0x23 ;  /* 0x0000002302067836 */ /* 0x040fe40000000000 */
[----:B---3--:R-:W-:Y:S02]  /*6b50*/  VIADD R12, R2, 0x25 ;  /* 0x00000025020c7836 */ /* 0x008fe40000000000 */
[----:B----4-:R-:W-:Y:S01]  /*6b60*/  IMAD.WIDE R4, R19, 0x2, R50 ;  /* 0x0000000213047825 */ /* 0x010fe200078e0232 */
[----:B------:R-:W-:Y:S02]  /*6b70*/  PRMT R15, R7, 0x7632, R15 ;  /* 0x00007632070f7816 */ /* 0x000fe4000000000f */
[----:B0-----:R-:W-:Y:S01]  /*6b80*/  PRMT R14, R24, 0x7632, R14 ;  /* 0x00007632180e7816 */ /* 0x001fe2000000000e */
[----:B------:R-:W-:Y:S01]  /*6b90*/  VIADD R19, R19, UR6 ;  /* 0x0000000613137c36 */ /* 0x000fe20008000000 */
[----:B------:R0:W-:Y:S01]  /*6ba0*/  @P1 STG.E.U16 desc[UR14][R4.64], R7 ;  /* 0x0000000704001986 */ /* 0x0001e2000c10150e */
[----:B------:R-:W-:Y:S01]  /*6bb0*/  ISETP.GE.AND P1, PT, R6, UR5, PT ;  /* 0x0000000506007c0c */ /* 0x000fe2000bf26270 */
[----:B------:R-:W-:-:S02]  /*6bc0*/  VIADD R6, R2, 0x24 ;  /* 0x0000002402067836 */ /* 0x000fc40000000000 */
[----:B------:R2:W-:Y:S01]  /*6bd0*/  @P6 STG.E.U16 desc[UR14][R8.64], R15 ;  /* 0x0000000f08006986 */ /* 0x0005e2000c10150e */
[----:B------:R-:W-:Y:S01]  /*6be0*/  ISETP.LT.AND P6, PT, R0, UR7, !P3 ;  /* 0x0000000700007c0c */ /* 0x000fe2000dfc1270 */
[----:B------:R-:W-:Y:S01]  /*6bf0*/  IMAD.WIDE R10, R19, 0x2, R50 ;  /* 0x00000002130a7825 */ /* 0x000fe200078e0232 */
[----:B------:R-:W-:Y:S01]  /*6c00*/  ISETP.LT.AND P3, PT, R3, UR8, !P3 ;  /* 0x0000000803007c0c */ /* 0x000fe2000df61270 */
[----:B------:R-:W-:Y:S01]  /*6c10*/  ULDC UR7, c[0x0][0x228] ;  /* 0x00008a0000077ab9 */ /* 0x000fe20000000800 */
[----:B------:R-:W-:Y:S01]  /*6c20*/  ULDC UR8, c[0x0][0x228] ;  /* 0x00008a0000087ab9 */ /* 0x000fe20000000800 */
[C---:B------:R-:W-:Y:S01]  /*6c30*/  VIADD R13, R19.reuse, UR6 ;  /* 0x00000006130d7c36 */ /* 0x040fe20008000000 */
[----:B------:R3:W-:Y:S01]  /*6c40*/  @P4 STG.E.U16 desc[UR14][R10.64], R20 ;  /* 0x000000140a004986 */ /* 0x0007e2000c10150e */
[----:B------:R-:W-:Y:S01]  /*6c50*/  ISETP.GE.AND P4, PT, R6, UR5, PT ;  /* 0x0000000506007c0c */ /* 0x000fe2000bf86270 */
[----:B0-----:R-:W-:-:S04]  /*6c60*/  IMAD.WIDE R4, R19, 0x2, R52 ;  /* 0x0000000213047825 */ /* 0x001fc800078e0234 */
[----:B------:R-:W-:-:S04]  /*6c70*/  IMAD.WIDE R6, R13, 0x2, R50 ;  /* 0x000000020d067825 */ /* 0x000fc800078e0232 */
[----:B--2---:R-:W-:Y:S01]  /*6c80*/  IMAD.WIDE R8, R13, 0x2, R52 ;  /* 0x000000020d087825 */ /* 0x004fe200078e0234 */
[----:B---3--:R-:W-:-:S03]  /*6c90*/  PRMT R11, R20, 0x7632, R11 ;  /* 0x00007632140b7816 */ /* 0x008fc6000000000b */
[----:B------:R-:W-:Y:S02]  /*6ca0*/  VIADD R13, R13, UR6 ;  /* 0x000000060d0d7c36 */ /* 0x000fe40008000000 */
[----:B------:R-:W-:Y:S01]  /*6cb0*/  VIADD R10, R2, 0x27 ;  /* 0x00000027020a7836 */ /* 0x000fe20000000000 */
[----:B------:R0:W-:Y:S01]  /*6cc0*/  @P5 STG.E.U16 desc[UR14][R4.64], R11 ;  /* 0x0000000b04005986 */ /* 0x0001e2000c10150e */
[----:B------:R-:W-:Y:S01]  /*6cd0*/  VIADD R15, R13, UR6 ;  /* 0x000000060d0f7c36 */ /* 0x000fe20008000000 */
[----:B------:R-:W-:Y:S02]  /*6ce0*/  ISETP.GE.AND P5, PT, R12, UR5, PT ;  /* 0x000000050c007c0c */ /* 0x000fe4000bfa6270 */
[----:B------:R2:W-:Y:S01]  /*6cf0*/  @P6 STG.E.U16 desc[UR14][R6.64], R24 ;  /* 0x0000001806006986 */ /* 0x0005e2000c10150e */
[C---:B------:R-:W-:Y:S01]  /*6d00*/  ISETP.LT.AND P6, PT, R0.reuse, UR7, !P1 ;  /* 0x0000000700007c0c */ /* 0x040fe2000cfc1270 */
[----:B------:R-:W-:Y:S01]  /*6d10*/  ULDC UR7, c[0x0][0x228] ;  /* 0x00008a0000077ab9 */ /* 0x000fe20000000800 */
[----:B------:R-:W-:Y:S01]  /*6d20*/  PRMT R12, R21, 0x7632, R12 ;  /* 0x00007632150c7816 */ /* 0x000fe2000000000c */
[----:B------:R1:W-:Y:S01]  /*6d30*/  @P3 STG.E.U16 desc[UR14][R8.64], R14 ;  /* 0x0000000e08003986 */ /* 0x0003e2000c10150e */
[----:B------:R-:W-:Y:S01]  /*6d40*/  ISETP.LT.AND P3, PT, R0, UR4, !P0 ;  /* 0x0000000400007c0c */ /* 0x000fe2000c761270 */
[----:B------:R-:W-:-:S02]  /*6d50*/  ULDC UR4, c[0x0][0x228] ;  /* 0x00008a0000047ab9 */ /* 0x000fc40000000800 */
[----:B------:R-:W-:Y:S01]  /*6d60*/  ISETP.LT.AND P0, PT, R3, UR4, !P0 ;  /* 0x0000000403007c0c */ /* 0x000fe2000c701270 */
[----:B------:R-:W-:Y:S01]  /*6d70*/  ULDC UR4, c[0x0][0x228] ;  /* 0x00008a0000047ab9 */ /* 0x000fe20000000800 */
[----:B0-----:R-:W-:Y:S01]  /*6d80*/  IMAD.WIDE R4, R13, 0x2, R50 ;  /* 0x000000020d047825 */ /* 0x001fe200078e0232 */
[----:B------:R-:W-:Y:S01]  /*6d90*/  ISETP.LT.AND P1, PT, R3, UR4, !P1 ;  /* 0x0000000403007c0c */ /* 0x000fe2000cf21270 */
[----:B------:R-:W-:Y:S02]  /*6da0*/  ULDC UR4, c[0x0][0x228] ;  /* 0x00008a0000047ab9 */ /* 0x000fe40000000800 */
[----:B--2---:R-:W-:Y:S01]  /*6db0*/  IMAD.WIDE R6, R13, 0x2, R52 ;  /* 0x000000020d067825 */ /* 0x004fe200078e0234 */
[----:B-1----:R-:W-:-:S03]  /*6dc0*/  PRMT R14, R28, 0x7632, R14 ;  /* 0x000076321c0e7816 */ /* 0x002fc6000000000e */
[----:B------:R-:W-:Y:S01]  /*6dd0*/  IMAD.WIDE R8, R15, 0x2, R50 ;  /* 0x000000020f087825 */ /* 0x000fe200078e0232 */
[----:B------:R0:W-:Y:S03]  /*6de0*/  @P3 STG.E.U16 desc[UR14][R4.64], R21 ;  /* 0x0000001504003986 */ /* 0x0001e6000c10150e */
[----:B------:R-:W-:Y:S01]  /*6df0*/  VIADD R11, R2, 0x26 ;  /* 0x00000026020b7836 */ /* 0x000fe20000000000 */
[----:B------:R1:W-:Y:S01]  /*6e00*/  @P0 STG.E.U16 desc[UR14][R6.64], R12 ;  /* 0x0000000c06000986 */ /* 0x0003e2000c10150e */
[----:B------:R-:W-:Y:S01]  /*6e10*/  ISETP.GE.AND P0, PT, R10, UR5, PT ;  /* 0x000000050a007c0c */ /* 0x000fe2000bf06270 */
[----:B------:R-:W-:Y:S02]  /*6e20*/  VIADD R13, R2, 0x29 ;  /* 0x00000029020d7836 */ /* 0x000fe40000000000 */
[----:B------:R2:W-:Y:S01]  /*6e30*/  @P6 STG.E.U16 desc[UR14][R8.64], R25 ;  /* 0x0000001908006986 */ /* 0x0005e2000c10150e */
[----:B------:R-:W-:Y:S01]  /*6e40*/  ISETP.LT.AND P6, PT, R0, UR4, !P4 ;  /* 0x0000000400007c0c */ /* 0x000fe2000e7c1270 */
[----:B------:R-:W-:Y:S01]  /*6e50*/  ULDC UR4, c[0x0][0x228] ;  /* 0x00008a0000047ab9 */ /* 0x000fe20000000800 */
[----:B------:R-:W-:Y:S01]  /*6e60*/  ISETP.GE.AND P3, PT, R11, UR5, PT ;  /* 0x000000050b007c0c */ /* 0x000fe2000bf66270 */
[----:B------:R-:W-:Y:S01]  /*6e70*/  IMAD.WIDE R10, R15, 0x2, R52 ;  /* 0x000000020f0a7825 */ /* 0x000fe200078e0234 */
[----:B------:R-:W-:Y:S01]  /*6e80*/  ISETP.LT.AND P4, PT, R3, UR7, !P4 ;  /* 0x0000000703007c0c */ /* 0x000fe2000e781270 */
[----:B------:R-:W-:Y:S01]  /*6e90*/  ULDC UR7, c[0x0][0x228] ;  /* 0x00008a0000077ab9 */ /* 0x000fe20000000800 */
[----:B0-----:R-:W-:Y:S01]  /*6ea0*/  PRMT R5, R25, 0x7632, R5 ;  /* 0x0000763219057816 */ /* 0x001fe20000000005 */
[----:B------:R-:W-:-:S02]  /*6eb0*/  VIADD R15, R15, UR6 ;  /* 0x000000060f0f7c36 */ /* 0x000fc40008000000 */
[----:B-1----:R-:W-:Y:S02]  /*6ec0*/  VIADD R12, R2, 0x28 ;  /* 0x00000028020c7836 */ /* 0x002fe40000000000 */
[----:B------:R0:W-:Y:S01]  /*6ed0*/  @P1 STG.E.U16 desc[UR14][R10.64], R5 ;  /* 0x000000050a001986 */ /* 0x0001e2000c10150e */
[----:B------:R-:W-:Y:S01]  /*6ee0*/  ISETP.LT.AND P1, PT, R0, UR4, !P5 ;  /* 0x0000000400007c0c */ /* 0x000fe2000ef21270 */
[----:B------:R-:W-:Y:S01]  /*6ef0*/  IMAD.WIDE R6, R15, 0x2, R52 ;  /* 0x000000020f067825 */ /* 0x000fe200078e0234 */
[----:B--2---:R-:W-:Y:S01]  /*6f00*/  PRMT R9, R22, 0x7632, R9 ;  /* 0x0000763216097816 */ /* 0x004fe20000000009 */
[----:B------:R-:W-:Y:S01]  /*6f10*/  ULDC UR4, c[0x0][0x228] ;  /* 0x00008a0000047ab9 */ /* 0x000fe20000000800 */
[----:B------:R-:W-:Y:S01]  /*6f20*/  ISETP.LT.AND P5, PT, R3, UR7, !P5 ;  /* 0x0000000703007c0c */ /* 0x000fe2000efa1270 */
[----:B------:R-:W-:Y:S01]  /*6f30*/  ULDC UR7, c[0x0][0x228] ;  /* 0x00008a0000077ab9 */ /* 0x000fe20000000800 */
[----:B0-----:R-:W-:-:S04]  /*6f40*/  IMAD.WIDE R4, R15, 0x2, R50 ;  /* 0x000000020f047825 */ /* 0x001fc800078e0232 */
        /* <DEDUP_REMOVED lines=10> */
[----:B0-----:R-:W-:Y:S01]  /*6ff0*/  PRMT R5, R26, 0x7632, R5 ;  /* 0x000076321a057816 */ /* 0x001fe20000000005 */
[----:B-1----:R-:W-:-:S04]  /*7000*/  IMAD.WIDE R8, R15, 0x2, R50 ;  /* 0x000000020f087825 */ /* 0x002fc800078e0232 */
[----:B------:R-:W-:Y:S01]  /*7010*/  VIADD R15, R15, UR6 ;  /* 0x000000060f0f7c36 */ /* 0x000fe20008000000 */
[----:B------:R0:W-:Y:S01]  /*7020*/  @P1 STG.E.U16 desc[UR14][R8.64], R26 ;  /* 0x0000001a08001986 */ /* 0x0001e2000c10150e */
[----:B------:R-:W-:Y:S02]  /*7030*/  ISETP.GE.AND P1, PT, R13, UR5, PT ;  /* 0x000000050d007c0c */ /* 0x000fe4000bf26270 */
[----:B------:R-:W-:Y:S01]  /*7040*/  IMAD.WIDE R6, R15, 0x2, R52 ;  /* 0x000000020f067825 */ /* 0x000fe200078e0234 */
[----:B------:R1:W-:Y:S01]  /*7050*/  @P5 STG.E.U16 desc[UR14][R10.64], R5 ;  /* 0x000000050a005986 */ /* 0x0003e2000c10150e */
[----:B------:R-:W-:Y:S01]  /*7060*/  ISETP.LT.AND P5, PT, R0, UR4, !P0 ;  /* 0x0000000400007c0c */ /* 0x000fe2000c7a1270 */
[----:B------:R-:W-:Y:S02]  /*7070*/  ULDC UR4, c[0x0][0x228] ;  /* 0x00008a0000047ab9 */ /* 0x000fe40000000800 */
[----:B------:R-:W-:Y:S01]  /*7080*/  ISETP.LT.AND P0, PT, R3, UR4, !P0 ;  /* 0x0000000403007c0c */ /* 0x000fe2000c701270 */
[----:B------:R-:W-:Y:S01]  /*7090*/  ULDC UR4, c[0x0][0x228] ;  /* 0x00008a0000047ab9 */ /* 0x000fe20000000800 */
[----:B0-----:R-:W-:Y:S01]  /*70a0*/  PRMT R9, R23, 0x7632, R9 ;  /* 0x0000763217097816 */ /* 0x001fe20000000009 */
[----:B-1----:R-:W-:-:S04]  /*70b0*/  IMAD.WIDE R4, R15, 0x2, R50 ;  /* 0x000000020f047825 */ /* 0x002fc800078e0232 */
[----:B------:R-:W-:Y:S01]  /*70c0*/  VIADD R15, R15, UR6 ;  /* 0x000000060f0f7c36 */ /* 0x000fe20008000000 */
[----:B------:R0:W-:Y:S01]  /*70d0*/  @P4 STG.E.U16 desc[UR14][R4.64], R23 ;  /* 0x0000001704004986 */ /* 0x0001e2000c10150e */
[----:B------:R-:W-:Y:S01]  /*70e0*/  VIADD R10, R2, 0x2b ;  /* 0x0000002b020a7836 */ /* 0x000fe20000000000 */
[----:B------:R-:W-:Y:S01]  /*70f0*/  ISETP.GE.AND P4, PT, R12, UR5, PT ;  /* 0x000000050c007c0c */ /* 0x000fe2000bf86270 */
[----:B------:R-:W-:Y:S01]  /*7100*/  VIADD R13, R15, UR6 ;  /* 0x000000060f0d7c36 */ /* 0x000fe20008000000 */
[----:B------:R1:W-:Y:S01]  /*7110*/  @P3 STG.E.U16 desc[UR14][R6.64], R9 ;  /* 0x0000000906003986 */ /* 0x0003e2000c10150e */
[----:B------:R-:W-:Y:S01]  /*7120*/  ISETP.LT.AND P3, PT, R0, UR7, !P6 ;  /* 0x0000000700007c0c */ /* 0x000fe2000f761270 */
[----:B------:R-:W-:Y:S01]  /*7130*/  ULDC UR7, c[0x0][0x228] ;  /* 0x00008a0000077ab9 */ /* 0x000fe20000000800 */
[----:B------:R-:W-:Y:S01]  /*7140*/  ISETP.LT.AND P6, PT, R3, UR8, !P6 ;  /* 0x0000000803007c0c */ /* 0x000fe2000f7c1270 */
[----:B------:R-:W-:Y:S01]  /*7150*/  VIADD R12, R2, 0x2c ;  /* 0x0000002c020c7836 */ /* 0x000fe20000000000 */
[----:B------:R-:W-:Y:S01]  /*7160*/  ULDC UR8, c[0x0][0x228] ;  /* 0x00008a0000087ab9 */ /* 0x000fe20000000800 */
[----:B------:R-:W2:Y:S01]  /*7170*/  LDS.128 R20, [R48] ;  /* 0x0000000030147984 */ /* 0x000ea20000000c00 */
[----:B0-----:R-:W-:-:S04]  /*7180*/  IMAD.WIDE R4, R15, 0x2, R52 ;  /* 0x000000020f047825 */ /* 0x001fc800078e0234 */
[----:B-1----:R-:W-:-:S04]  /*7190*/  IMAD.WIDE R8, R15, 0x2, R50 ;  /* 0x000000020f087825 */ /* 0x002fc800078e0232 */
[C---:B------:R-:W-:Y:S01]  /*71a0*/  IMAD.WIDE R6, R13.reuse, 0x2, R50 ;  /* 0x000000020d067825 */ /* 0x040fe200078e0232 */
[----:B------:R0:W-:Y:S01]  /*71b0*/  @P5 STG.E.U16 desc[UR14][R8.64], R27 ;  /* 0x0000001b08005986 */ /* 0x0001e2000c10150e */
[----:B------:R-:W-:Y:S02]  /*71c0*/  ISETP.GE.AND P5, PT, R10, UR5, PT ;  /* 0x000000050a007c0c */ /* 0x000fe4000bfa6270 */
[----:B------:R-:W-:-:S04]  /*71d0*/  IMAD.WIDE R10, R13, 0x2, R52 ;  /* 0x000000020d0a7825 */ /* 0x000fc800078e0234 */
[----:B------:R-:W-:-:S04]  /*71e0*/  VIADD R13, R13, UR6 ;  /* 0x000000060d0d7c36 */ /* 0x000fc80008000000 */
[----:B------:R-:W-:Y:S01]  /*71f0*/  VIADD R15, R13, UR6 ;  /* 0x000000060d0f7c36 */ /* 0x000fe20008000000 */
[----:B0-----:R-:W-:Y:S01]  /*7200*/  PRMT R9, R27, 0x7632, R9 ;  /* 0x000076321b097816 */ /* 0x001fe20000000009 */
[----:B------:R-:W-:-:S04]  /*7210*/  VIADD R8, R2, 0x2d ;  /* 0x0000002d02087836 */ /* 0x000fc80000000000 */
[----:B------:R0:W-:Y:S01]  /*7220*/  @P0 STG.E.U16 desc[UR14][R4.64], R9 ;  /* 0x0000000904000986 */ /* 0x0001e2000c10150e */
[----:B------:R-:W-:Y:S01]  /*7230*/  ISETP.GE.AND P0, PT, R12, UR5, PT ;  /* 0x000000050c007c0c */ /* 0x000fe2000bf06270 */
[----:B------:R-:W-:Y:S02]  /*7240*/  VIADD R12, R2, 0x2f ;  /* 0x0000002f020c7836 */ /* 0x000fe40000000000 */
[----:B------:R1:W-:Y:S01]  /*7250*/  @P3 STG.E.U16 desc[UR14][R6.64], R28 ;  /* 0x0000001c06003986 */ /* 0x0003e2000c10150e */
[C---:B------:R-:W-:Y:S01]  /*7260*/  ISETP.LT.AND P3, PT, R0.reuse, UR4, !P1 ;  /* 0x0000000400007c0c */ /* 0x040fe2000cf61270 */
[----:B------:R-:W-:Y:S02]  /*7270*/  ULDC UR4, c[0x0][0x228] ;  /* 0x00008a0000047ab9 */ /* 0x000fe40000000800 */
[----:B------:R3:W-:Y:S01]  /*7280*/  @P6 STG.E.U16 desc[UR14][R10.64], R14 ;  /* 0x0000000e0a006986 */ /* 0x0007e2000c10150e */
[----:B------:R-:W-:Y:S01]  /*7290*/  ISETP.LT.AND P1, PT, R3, UR4, !P1 ;  /* 0x0000000403007c0c */ /* 0x000fe2000cf21270 */
[----:B------:R-:W-:Y:S01]  /*72a0*/  ULDC UR4, c[0x0][0x228] ;  /* 0x00008a0000047ab9 */ /* 0x000fe20000000800 */
[----:B------:R-:W-:Y:S01]  /*72b0*/  ISETP.LT.AND P6, PT, R0, UR7, !P4 ;  /* 0x0000000700007c0c */ /* 0x000fe2000e7c1270 */
[----:B0-----:R-:W-:Y:S01]  /*72c0*/  IMAD.WIDE R4, R13, 0x2, R50 ;  /* 0x000000020d047825 */ /* 0x001fe200078e0232 */
[----:B------:R-:W-:Y:S01]  /*72d0*/  ISETP.LT.AND P4, PT, R3, UR4, !P4 ;  /* 0x0000000403007c0c */ /* 0x000fe2000e781270 */
[----:B------:R-:W-:Y:S01]  /*72e0*/  ULDC UR4, c[0x0][0x228] ;  /* 0x00008a0000047ab9 */ /* 0x000fe20000000800 */
[----:B------:R-:W-:Y:S01]  /*72f0*/  ULDC UR7, c[0x0][0x228] ;  /* 0x00008a0000077ab9 */ /* 0x000fe20000000800 */
[----:B-1----:R-:W-:-:S02]  /*7300*/  IMAD.WIDE R6, R13, 0x2, R52 ;  /* 0x000000020d067825 */ /* 0x002fc400078e0234 */
[----:B------:R0:W-:Y:S01]  /*7310*/  @P3 STG.E.U16 desc[UR14][R4.64], R32 ;  /* 0x0000002004003986 */ /* 0x0001e2000c10150e */
[----:B------:R-:W-:Y:S01]  /*7320*/  ISETP.GE.AND P3, PT, R8, UR5, PT ;  /* 0x0000000508007c0c */ /* 0x000fe2000bf66270 */
[----:B------:R-:W-:Y:S01]  /*7330*/  IMAD.WIDE R8, R15, 0x2, R50 ;  /* 0x000000020f087825 */ /* 0x000fe200078e0232 */
[----:B---3--:R-:W-:Y:S02]  /*7340*/  PRMT R11, R32, 0x7632, R11 ;  /* 0x00007632200b7816 */ /* 0x008fe4000000000b */
[----:B------:R-:W-:Y:S01]  /*7350*/  PRMT R14, R35, 0x7632, R14 ;  /* 0x00007632230e7816 */ /* 0x000fe2000000000e */
[C---:B------:R-:W-:Y:S02]  /*7360*/  VIADD R10, R2.reuse, 0x2e ;  /* 0x0000002e020a7836 */ /* 0x040fe40000000000 */
[----:B------:R1:W-:Y:S01]  /*7370*/  @P1 STG.E.U16 desc[UR14][R6.64], R11 ;  /* 0x0000000b06001986 */ /* 0x0003e2000c10150e */
[----:B------:R-:W-:Y:S02]  /*7380*/  VIADD R13, R2, 0x30 ;  /* 0x00000030020d7836 */ /* 0x000fe40000000000 */
[----:B------:R-:W-:Y:S01]  /*7390*/  ISETP.GE.AND P1, PT, R10, UR5, PT ;  /* 0x000000050a007c0c */ /* 0x000fe2000bf26270 */
[----:B------:R3:W-:Y:S01]  /*73a0*/  @P6 STG.E.U16 desc[UR14][R8.64], R29 ;  /* 0x0000001d08006986 */ /* 0x0007e2000c10150e */
[----:B------:R-:W-:Y:S01]  /*73b0*/  ISETP.LT.AND P6, PT, R0, UR4, !P5 ;  /* 0x0000000400007c0c */ /* 0x000fe2000efc1270 */
[----:B------:R-:W-:Y:S01]  /*73c0*/  ULDC UR4, c[0x0][0x228] ;  /* 0x00008a0000047ab9 */ /* 0x000fe20000000800 */
[----:B------:R-:W-:Y:S01]  /*73d0*/  ISETP.LT.AND P5, PT, R3, UR7, !P5 ;  /* 0x0000000703007c0c */ /* 0x000fe2000efa1270 */
[----:B------:R-:W-:Y:S01]  /*73e0*/  ULDC UR7, c[0x0][0x228] ;  /* 0x00008a0000077ab9 */ /* 0x000fe20000000800 */
[----:B0-----:R-:W-:Y:S01]  /*73f0*/  PRMT R5, R29, 0x7632, R5 ;  /* 0x000076321d057816 */ /* 0x001fe20000000005 */
[----:B-1----:R-:W-:-:S04]  /*7400*/  IMAD.WIDE R10, R15, 0x2, R52 ;  /* 0x000000020f0a7825 */ /* 0x002fc800078e0234 */
[----:B------:R-:W-:Y:S01]  /*7410*/  VIADD R15, R15, UR6 ;  /* 0x000000060f0f7c36 */ /* 0x000fe20008000000 */
[----:B------:R0:W-:Y:S01]  /*7420*/  @P4 STG.E.U16 desc[UR14][R10.64], R5 ;  /* 0x000000050a004986 */ /* 0x0001e2000c10150e */
[----:B------:R-:W-:Y:S01]  /*7430*/  ISETP.LT.AND P4, PT, R0, UR4, !P0 ;  /* 0x0000000400007c0c */ /* 0x000fe2000c781270 */
[----:B------:R-:W-:Y:S01]  /*7440*/  ULDC UR4, c[0x0][0x228] ;  /* 0x00008a0000047ab9 */ /* 0x000fe20000000800 */
[----:B------:R-:W-:Y:S01]  /*7450*/  IMAD.WIDE R6, R15, 0x2, R52 ;  /* 0x000000020f067825 */ /* 0x000fe200078e0234 */
[----:B---3--:R-:W-:Y:S02]  /*7460*/  PRMT R9, R33, 0x7632, R9 ;  /* 0x0000763221097816 */ /* 0x008fe40000000009 */
        /* <DEDUP_REMOVED lines=112> */
[----:B------:R-:W-:Y:S01]  /*7b70*/  ISETP.GE.AND P4, PT, R12, UR5, PT ;  /* 0x000000050c007c0c */ /* 0x000fe2000bf86270 */
[----:B------:R-:W-:Y:S02]  /*7b80*/  VIADD R12, R2, 0x39 ;  /* 0x00000039020c7836 */ /* 0x000fe40000000000 */
[----:B------:R1:W-:Y:S01]  /*7b90*/  @P3 STG.E.U16 desc[UR14][R6.64], R9 ;  /* 0x0000000906003986 */ /* 0x0003e2000c10150e */
[----:B------:R-:W-:Y:S01]  /*7ba0*/  ISETP.LT.AND P3, PT, R0, UR7, !P6 ;  /* 0x0000000700007c0c */ /* 0x000fe2000f761270 */
[----:B------:R-:W-:Y:S01]  /*7bb0*/  VIADD R13, R15, UR6 ;  /* 0x000000060f0d7c36 */ /* 0x000fe20008000000 */
[----:B------:R-:W-:Y:S01]  /*7bc0*/  ISETP.LT.AND P6, PT, R3, UR8, !P6 ;  /* 0x0000000803007c0c */ /* 0x000fe2000f7c1270 */
[----:B------:R-:W-:Y:S01]  /*7bd0*/  ULDC UR7, c[0x0][0x228] ;  /* 0x00008a0000077ab9 */ /* 0x000fe20000000800 */
[----:B------:R-:W-:Y:S01]  /*7be0*/  ULDC UR8, c[0x0][0x228] ;  /* 0x00008a0000087ab9 */ /* 0x000fe20000000800 */
[----:B------:R-:W-:-:S04]  /*7bf0*/  IMAD.WIDE R10, R13, 0x2, R52 ;  /* 0x000000020d0a7825 */ /* 0x000fc800078e0234 */
[----:B0-----:R-:W-:-:S04]  /*7c00*/  IMAD.WIDE R4, R15, 0x2, R52 ;  /* 0x000000020f047825 */ /* 0x001fc800078e0234 */
[----:B-1----:R-:W-:-:S04]  /*7c10*/  IMAD.WIDE R8, R15, 0x2, R50 ;  /* 0x000000020f087825 */ /* 0x002fc800078e0232 */
[C---:B------:R-:W-:Y:S01]  /*7c20*/  IMAD.WIDE R6, R13.reuse, 0x2, R50 ;  /* 0x000000020d067825 */ /* 0x040fe200078e0232 */
[----:B------:R0:W-:Y:S01]  /*7c30*/  @P5 STG.E.U16 desc[UR14][R8.64], R42 ;  /* 0x0000002a08005986 */ /* 0x0001e2000c10150e */
[----:B------:R-:W-:Y:S02]  /*7c40*/  ISETP.GE.AND P5, PT, R12, UR5, PT ;  /* 0x000000050c007c0c */ /* 0x000fe4000bfa6270 */
[----:B------:R-:W-:Y:S01]  /*7c50*/  VIADD R13, R13, UR6 ;  /* 0x000000060d0d7c36 */ /* 0x000fe20008000000 */
[----:B------:R1:W-:Y:S01]  /*7c60*/  @P0 STG.E.U16 desc[UR14][R4.64], R14 ;  /* 0x0000000e04000986 */ /* 0x0003e2000c10150e */
[----:B------:R-:W-:Y:S02]  /*7c70*/  VIADD R12, R2, 0x3d ;  /* 0x0000003d020c7836 */ /* 0x000fe40000000000 */
[----:B------:R-:W-:Y:S01]  /*7c80*/  VIADD R15, R13, UR6 ;  /* 0x000000060d0f7c36 */ /* 0x000fe20008000000 */
[----:B------:R3:W-:Y:S01]  /*7c90*/  @P3 STG.E.U16 desc[UR14][R6.64], R39 ;  /* 0x0000002706003986 */ /* 0x0007e2000c10150e */
[----:B------:R-:W-:Y:S01]  /*7ca0*/  ISETP.LT.AND P3, PT, R0, UR4, !P1 ;  /* 0x0000000400007c0c */ /* 0x000fe2000cf61270 */
[----:B------:R-:W-:Y:S01]  /*7cb0*/  ULDC UR4, c[0x0][0x228] ;  /* 0x00008a0000047ab9 */ /* 0x000fe20000000800 */
[----:B------:R-:W-:Y:S01]  /*7cc0*/  ISETP.LT.AND P1, PT, R3, UR7, !P1 ;  /* 0x0000000703007c0c */ /* 0x000fe2000cf21270 */
[----:B0-----:R-:W-:Y:S01]  /*7cd0*/  VIADD R8, R2, 0x3a ;  /* 0x0000003a02087836 */ /* 0x001fe20000000000 */
[----:B------:R-:W-:Y:S01]  /*7ce0*/  PRMT R9, R39, 0x7632, R9 ;  /* 0x0000763227097816 */ /* 0x000fe20000000009 */
[----:B------:R-:W-:Y:S01]  /*7cf0*/  ULDC UR7, c[0x0][0x228] ;  /* 0x00008a0000077ab9 */ /* 0x000fe20000000800 */
[----:B-1----:R-:W-:-:S02]  /*7d00*/  IMAD.WIDE R4, R13, 0x2, R50 ;  /* 0x000000020d047825 */ /* 0x002fc400078e0232 */
[----:B------:R-:W-:Y:S01]  /*7d10*/  ISETP.GE.AND P0, PT, R8, UR5, PT ;  /* 0x0000000508007c0c */ /* 0x000fe2000bf06270 */
[----:B------:R0:W-:Y:S01]  /*7d20*/  @P6 STG.E.U16 desc[UR14][R10.64], R9 ;  /* 0x000000090a006986 */ /* 0x0001e2000c10150e */
[----:B------:R-:W-:Y:S01]  /*7d30*/  ISETP.LT.AND P6, PT, R0, UR8, !P4 ;  /* 0x0000000800007c0c */ /* 0x000fe2000e7c1270 */
[----:B---3--:R-:W-:Y:S01]  /*7d40*/  IMAD.WIDE R6, R13, 0x2, R52 ;  /* 0x000000020d067825 */ /* 0x008fe200078e0234 */
[----:B------:R-:W-:Y:S01]  /*7d50*/  ISETP.LT.AND P4, PT, R3, UR4, !P4 ;  /* 0x0000000403007c0c */ /* 0x000fe2000e781270 */
[----:B------:R1:W-:Y:S01]  /*7d60*/  @P3 STG.E.U16 desc[UR14][R4.64], R43 ;  /* 0x0000002b04003986 */ /* 0x0003e2000c10150e */
[----:B------:R-:W-:Y:S01]  /*7d70*/  ULDC UR4, c[0x0][0x228] ;  /* 0x00008a0000047ab9 */ /* 0x000fe20000000800 */
[----:B------:R-:W-:Y:S01]  /*7d80*/  ULDC UR8, c[0x0][0x228] ;  /* 0x00008a0000087ab9 */ /* 0x000fe20000000800 */
[----:B------:R-:W-:Y:S01]  /*7d90*/  VIADD R13, R2, 0x3c ;  /* 0x0000003c020d7836 */ /* 0x000fe20000000000 */
[----:B--2---:R-:W-:Y:S02]  /*7da0*/  PRMT R14, R20, 0x7632, R14 ;  /* 0x00007632140e7816 */ /* 0x004fe4000000000e */
[----:B0-----:R-:W-:Y:S01]  /*7db0*/  PRMT R11, R43, 0x7632, R11 ;  /* 0x000076322b0b7816 */ /* 0x001fe2000000000b */
[----:B------:R-:W-:-:S02]  /*7dc0*/  VIADD R10, R2, 0x3b ;  /* 0x0000003b020a7836 */ /* 0x000fc40000000000 */
[----:B------:R-:W-:Y:S01]  /*7dd0*/  IMAD.WIDE R8, R15, 0x2, R50 ;  /* 0x000000020f087825 */ /* 0x000fe200078e0232 */
[----:B-1----:R-:W-:Y:S01]  /*7de0*/  PRMT R5, R44, 0x7632, R5 ;  /* 0x000076322c057816 */ /* 0x002fe20000000005 */
[----:B------:R0:W-:Y:S01]  /*7df0*/  @P1 STG.E.U16 desc[UR14][R6.64], R11 ;  /* 0x0000000b06001986 */ /* 0x0001e2000c10150e */
[----:B------:R-:W-:Y:S01]  /*7e00*/  ISETP.LT.AND P1, PT, R0, UR4, !P5 ;  /* 0x0000000400007c0c */ /* 0x000fe2000ef21270 */
[----:B------:R-:W-:Y:S01]  /*7e10*/  ULDC UR4, c[0x0][0x228] ;  /* 0x00008a0000047ab9 */ /* 0x000fe20000000800 */
[----:B------:R-:W-:Y:S01]  /*7e20*/  ISETP.GE.AND P3, PT, R10, UR5, PT ;  /* 0x000000050a007c0c */ /* 0x000fe2000bf66270 */
[----:B------:R1:W-:Y:S01]  /*7e30*/  @P6 STG.E.U16 desc[UR14][R8.64], R44 ;  /* 0x0000002c08006986 */ /* 0x0003e2000c10150e */
[C---:B------:R-:W-:Y:S01]  /*7e40*/  ISETP.LT.AND P5, PT, R3.reuse, UR7, !P5 ;  /* 0x0000000703007c0c */ /* 0x040fe2000efa1270 */
[----:B------:R-:W-:Y:S01]  /*7e50*/  ULDC UR7, c[0x0][0x228] ;  /* 0x00008a0000077ab9 */ /* 0x000fe20000000800 */
[----:B------:R-:W-:Y:S01]  /*7e60*/  ISETP.LT.AND P6, PT, R0, UR8, !P0 ;  /* 0x0000000800007c0c */ /* 0x000fe2000c7c1270 */
[----:B------:R-:W-:Y:S01]  /*7e70*/  ULDC UR8, c[0x0][0x228] ;  /* 0x00008a0000087ab9 */ /* 0x000fe20000000800 */
[----:B------:R-:W-:Y:S01]  /*7e80*/  ISETP.LT.AND P0, PT, R3, UR4, !P0 ;  /* 0x0000000403007c0c */ /* 0x000fe2000c701270 */
[----:B------:R-:W-:Y:S01]  /*7e90*/  VIADD R2, R2, 0x3e ;  /* 0x0000003e02027836 */ /* 0x000fe20000000000 */
[----:B------:R-:W-:Y:S01]  /*7ea0*/  ULDC UR4, c[0x0][0x228] ;  /* 0x00008a0000047ab9 */ /* 0x000fe20000000800 */
[----:B0-----:R-:W-:-:S04]  /*7eb0*/  IMAD.WIDE R10, R15, 0x2, R52 ;  /* 0x000000020f0a7825 */ /* 0x001fc800078e0234 */
[----:B------:R-:W-:Y:S01]  /*7ec0*/  VIADD R15, R15, UR6 ;  /* 0x000000060f0f7c36 */ /* 0x000fe20008000000 */
[----:B------:R0:W-:Y:S01]  /*7ed0*/  @P4 STG.E.U16 desc[UR14][R10.64], R5 ;  /* 0x000000050a004986 */ /* 0x0001e2000c10150e */
[----:B------:R-:W-:Y:S02]  /*7ee0*/  ISETP.GE.AND P4, PT, R13, UR5, PT ;  /* 0x000000050d007c0c */ /* 0x000fe4000bf86270 */
[C---:B------:R-:W-:Y:S02]  /*7ef0*/  VIADD R17, R15.reuse, UR6 ;  /* 0x000000060f117c36 */ /* 0x040fe40008000000 */
[----:B------:R-:W-:-:S04]  /*7f00*/  IMAD.WIDE R6, R15, 0x2, R52 ;  /* 0x000000020f067825 */ /* 0x000fc800078e0234 */
[----:B-1----:R-:W-:-:S04]  /*7f10*/  IMAD.WIDE R8, R17, 0x2, R50 ;  /* 0x0000000211087825 */ /* 0x002fc800078e0232 */
[----:B0-----:R-:W-:-:S04]  /*7f20*/  IMAD.WIDE R4, R15, 0x2, R50 ;  /* 0x000000020f047825 */ /* 0x001fc800078e0232 */
[----:B------:R-:W-:Y:S01]  /*7f30*/  VIADD R11, R17, UR6 ;  /* 0x00000006110b7c36 */ /* 0x000fe20008000000 */
[----:B------:R0:W-:Y:S01]  /*7f40*/  @P1 STG.E.U16 desc[UR14][R4.64], R20 ;  /* 0x0000001404001986 */ /* 0x0001e2000c10150e */
[----:B------:R-:W-:Y:S02]  /*7f50*/  ISETP.GE.AND P1, PT, R12, UR5, PT ;  /* 0x000000050c007c0c */ /* 0x000fe4000bf26270 */
[----:B------:R-:W-:Y:S01]  /*7f60*/  VIADD R13, R11, UR6 ;  /* 0x000000060b0d7c36 */ /* 0x000fe20008000000 */
[----:B------:R1:W-:Y:S01]  /*7f70*/  @P5 STG.E.U16 desc[UR14][R6.64], R14 ;  /* 0x0000000e06005986 */ /* 0x0003e2000c10150e */
[C---:B------:R-:W-:Y:S01]  /*7f80*/  ISETP.LT.AND P5, PT, R0.reuse, UR7, !P3 ;  /* 0x0000000700007c0c */ /* 0x040fe2000dfa1270 */
[----:B------:R-:W-:Y:S01]  /*7f90*/  ULDC UR7, c[0x0][0x228] ;  /* 0x00008a0000077ab9 */ /* 0x000fe20000000800 */
[----:B------:R-:W-:Y:S01]  /*7fa0*/  ISETP.LT.AND P3, PT, R3, UR8, !P3 ;  /* 0x0000000803007c0c */ /* 0x000fe2000df61270 */
[----:B------:R2:W-:Y:S01]  /*7fb0*/  @P6 STG.E.U16 desc[UR14][R8.64], R45 ;  /* 0x0000002d08006986 */ /* 0x0005e2000c10150e */
[----:B------:R-:W-:Y:S01]  /*7fc0*/  ISETP.LT.AND P6, PT, R0, UR9, !P4 ;  /* 0x0000000900007c0c */ /* 0x000fe2000e7c1270 */
[----:B------:R-:W-:Y:S01]  /*7fd0*/  ULDC UR8, c[0x0][0x228] ;  /* 0x00008a0000087ab9 */ /* 0x000fe20000000800 */
[----:B------:R-:W-:Y:S01]  /*7fe0*/  PRMT R12, R45, 0x7632, R12 ;  /* 0x000076322d0c7816 */ /* 0x000fe2000000000c */
[----:B0-----:R-:W-:-:S04]  /*7ff0*/  IMAD.WIDE R4, R17, 0x2, R52 ;  /* 0x0000000211047825 */ /* 0x001fc800078e0234 */
[----:B-1----:R-:W-:Y:S01]  /*8000*/  IMAD.WIDE R6, R11, 0x2, R50 ;  /* 0x000000020b067825 */ /* 0x002fe200078e0232 */
[----:B------:R-:W-:Y:S01]  /*8010*/  PRMT R14, R21, 0x7632, R14 ;  /* 0x00007632150e7816 */ /* 0x000fe2000000000e */
[----:B------:R-:W-:Y:S01]  /*8020*/  @P0 STG.E.U16 desc[UR14][R4.64], R12 ;  /* 0x0000000c04000986 */ /* 0x000fe2000c10150e */
[----:B------:R-:W-:Y:S01]  /*8030*/  ISETP.GE.AND P0, PT, R2, UR5, PT ;  /* 0x0000000502007c0c */ /* 0x000fe2000bf06270 */
[----:B--2---:R-:W-:Y:S01]  /*8040*/  IMAD.WIDE R8, R11, 0x2, R52 ;  /* 0x000000020b087825 */ /* 0x004fe200078e0234 */
[----:B------:R-:W-:Y:S01]  /*8050*/  ULDC UR5, c[0x0][0x228] ;  /* 0x00008a0000057ab9 */ /* 0x000fe20000000800 */
[----:B------:R0:W-:Y:S01]  /*8060*/  @P5 STG.E.U16 desc[UR14][R6.64], R21 ;  /* 0x0000001506005986 */ /* 0x0001e2000c10150e */
[C---:B------:R-:W-:Y:S01]  /*8070*/  ISETP.LT.AND P5, PT, R0.reuse, UR5, !P0 ;  /* 0x0000000500007c0c */ /* 0x040fe2000c7a1270 */
[----:B------:R-:W-:Y:S01]  /*8080*/  IMAD.WIDE R10, R13, 0x2, R50 ;  /* 0x000000020d0a7825 */ /* 0x000fe200078e0232 */
[----:B------:R-:W-:Y:S01]  /*8090*/  ULDC UR5, c[0x0][0x228] ;  /* 0x00008a0000057ab9 */ /* 0x000fe20000000800 */
[----:B------:R-:W-:Y:S01]  /*80a0*/  @P3 STG.E.U16 desc[UR14][R8.64], R14 ;  /* 0x0000000e08003986 */ /* 0x000fe2000c10150e */
[C---:B------:R-:W-:Y:S01]  /*80b0*/  ISETP.LT.AND P3, PT, R0.reuse, UR7, !P2 ;  /* 0x0000000700007c0c */ /* 0x040fe2000d761270 */
[----:B------:R-:W-:Y:S01]  /*80c0*/  ULDC UR7, c[0x0][0x228] ;  /* 0x00008a0000077ab9 */ /* 0x000fe20000000800 */
[C---:B------:R-:W-:Y:S01]  /*80d0*/  ISETP.LT.AND P2, PT, R3.reuse, UR8, !P2 ;  /* 0x0000000803007c0c */ /* 0x040fe2000d741270 */
[----:B------:R1:W-:Y:S01]  /*80e0*/  @P6 STG.E.U16 desc[UR14][R10.64], R46 ;  /* 0x0000002e0a006986 */ /* 0x0003e2000c10150e */
[----:B------:R-:W-:Y:S01]  /*80f0*/  ISETP.LT.AND P6, PT, R0, UR4, !P1 ;  /* 0x0000000400007c0c */ /* 0x000fe2000cfc1270 */
[----:B------:R-:W-:Y:S01]  /*8100*/  ULDC UR4, c[0x0][0x228] ;  /* 0x00008a0000047ab9 */ /* 0x000fe20000000800 */
[----:B------:R-:W-:Y:S01]  /*8110*/  ISETP.LT.AND P1, PT, R3, UR5, !P1 ;  /* 0x0000000503007c0c */ /* 0x000fe2000cf21270 */
[----:B0-----:R-:W-:Y:S01]  /*8120*/  VIADD R7, R13, UR6 ;  /* 0x000000060d077c36 */ /* 0x001fe20008000000 */
[----:B------:R-:W-:-:S02]  /*8130*/  ISETP.LT.AND P4, PT, R3, UR4, !P4 ;  /* 0x0000000403007c0c */ /* 0x000fc4000e781270 */
[----:B------:R-:W-:Y:S01]  /*8140*/  ISETP.LT.AND P0, PT, R3, UR7, !P0 ;  /* 0x0000000703007c0c */ /* 0x000fe2000c701270 */
[----:B------:R-:W-:Y:S01]  /*8150*/  IMAD.WIDE R2, R13, 0x2, R52 ;  /* 0x000000020d027825 */ /* 0x000fe200078e0234 */
[----:B------:R-:W-:Y:S02]  /*8160*/  PRMT R0, R22, 0x7632, R0 ;  /* 0x0000763216007816 */ /* 0x000fe40000000000 */
[----:B------:R-:W-:Y:S01]  /*8170*/  PRMT R12, R47, 0x7632, R12 ;  /* 0x000076322f0c7816 */ /* 0x000fe2000000000c */
[C---:B-1----:R-:W-:Y:S01]  /*8180*/  VIADD R11, R7.reuse, UR6 ;  /* 0x00000006070b7c36 */ /* 0x042fe20008000000 */
[----:B------:R-:W-:Y:S01]  /*8190*/  PRMT R46, R46, 0x7632, R46 ;  /* 0x000076322e2e7816 */ /* 0x000fe2000000002e */
[----:B------:R-:W-:-:S04]  /*81a0*/  IMAD.WIDE R4, R7, 0x2, R50 ;  /* 0x0000000207047825 */ /* 0x000fc800078e0232 */
[----:B------:R-:W-:Y:S01]  /*81b0*/  VIADD R13, R11, UR6 ;  /* 0x000000060b0d7c36 */ /* 0x000fe20008000000 */
[----:B------:R0:W-:Y:S01]  /*81c0*/  @P4 STG.E.U16 desc[UR14][R2.64], R46 ;  /* 0x0000002e02004986 */ /* 0x0001e2000c10150e */
[----:B------:R-:W-:-:S03]  /*81d0*/  IMAD.WIDE R6, R7, 0x2, R52 ;  /* 0x0000000207067825 */ /* 0x000fc600078e0234 */
        /* <DEDUP_REMOVED lines=9> */
[----:B------:R-:W-:Y:S05]  /*8270*/  @!P2 EXIT ;  /* 0x000000000000a94d */ /* 0x000fea0003800000 */
[----:B------:R-:W-:-:S05]  /*8280*/  PRMT R26, R23, 0x7632, R26 ;  /* 0x00007632171a7816 */ /* 0x000fca000000001a */
[----:B------:R-:W-:Y:S01]  /*8290*/  STG.E.U16 desc[UR14][R52.64], R26 ;  /* 0x0000001a34007986 */ /* 0x000fe2000c10150e */
[----:B------:R-:W-:Y:S05]  /*82a0*/  EXIT ;  /* 0x000000000000794d */ /* 0x000fea0003800000 */
.L_x_2:
[----:B------:R-:W-:-:S00]  /*82b0*/  BRA `(.L_x_2) ;  /* 0xfffffffc00fc7947 */ /* 0x000fc0000383ffff */
[----:B------:R-:W-:-:S00]  /*82c0*/  NOP ;  /* 0x0000000000007918 */ /* 0x000fc00000000000 */
        /* <DEDUP_REMOVED lines=11> */
.L_x_3:


//--------------------- .nv.shared.matmul_kernel  --------------------------
	.section	.nv.shared.matmul_kernel,"aw",@nobits
	.sectionflags	@""
	.align	16
	.zero		1024


//--------------------- .nv.shared.reserved.0     --------------------------
	.section	.nv.shared.reserved.0,"aw",@nobits
	.weak		__nv_reservedSMEM_offset_0_alias
	.size		__nv_reservedSMEM_offset_0_alias, 0, 0
	.other		__nv_reservedSMEM_offset_0_alias,@"STO_CUDA_RESERVED_SHARED STV_DEFAULT"
__nv_reservedSMEM_offset_0_alias:
	.zero		0


//--------------------- .nv.constant0.matmul_kernel --------------------------
	.section	.nv.constant0.matmul_kernel,"a",@progbits
	.sectionflags	@""
	.align	4
.nv.constant0.matmul_kernel:
	.zero		608


//--------------------- SYMBOLS --------------------------

	.type		.nv.reservedSmem.offset0,@object
	.size		.nv.reservedSmem.offset0,0x4
